	.target	sm_90a

	.elftype	@"ET_EXEC"


//--------------------- .note.nv.tkinfo           --------------------------
	.section	.note.nv.tkinfo,"",@"SHT_NOTE"
	.sectionflags	@"SHF_NOTE_NV_TKINFO"
	.tkinfo
        /*0018*/ 	.word	0x00000002
        /*0030*/ 	.string	""
        /*0030*/ 	.string	"ptxas"
        /*0030*/ 	.string	"Cuda compilation tools, release 13.0, V13.0.88"
        /*0030*/ 	.string	"Build cuda_13.0.r13.0/compiler.36424714_0"
        /*0030*/ 	.string	"-arch sm_90a -m 64 "



//--------------------- .note.nv.cuinfo           --------------------------
	.section	.note.nv.cuinfo,"",@"SHT_NOTE"
	.sectionflags	@"SHF_NOTE_NV_CUINFO"
        /*0018*/ 	.short	0x0002
        /*001a*/ 	.short	0x005a
        /*001c*/ 	.short	0x0082
	.zero		2


//--------------------- .nv.info                  --------------------------
	.section	.nv.info,"",@"SHT_CUDA_INFO"
	.align	4


	//----- nvinfo : EIATTR_REGCOUNT
	.align		4
        /*0000*/ 	.byte	0x04, 0x2f
        /*0002*/ 	.short	(.L_16 - .L_15)
	.align		4
.L_15:
        /*0004*/ 	.word	index@(_ZN7cutlass13device_kernelINS_4fmha6kernel28FmhaKernelTmaWarpSpecializedINS1_10collective30FmhaMainloopTmaWarpSpecializedINS_12float_e4m3_tEffN4cute5tupleIJNS7_1CILi128EEENS9_ILi64EEENS9_ILi160EEEEEENS8_IJiNS9_ILi1EEENS8_IJiiEEEEEESG_NS8_IJSE_iSF_EEENS4_14ResidualFusionEJEEENS4_15FmhaFwdEpilogueIS6_fNS8_IJSB_SC_SB_EEEEENS2_23IndividualTileSchedulerEJEEEEEvNT_6ParamsE)
        /*0008*/ 	.word	0x000000a8


	//----- nvinfo : EIATTR_FRAME_SIZE
	.align		4
.L_16:
        /*000c*/ 	.byte	0x04, 0x11
        /*000e*/ 	.short	(.L_18 - .L_17)
	.align		4
.L_17:
        /*0010*/ 	.word	index@($__internal_0_$__cuda_sm20_rcp_rn_f32_slowpath)
        /*0014*/ 	.word	0x00000000


	//----- nvinfo : EIATTR_FRAME_SIZE
	.align		4
.L_18:
        /*0018*/ 	.byte	0x04, 0x11
        /*001a*/ 	.short	(.L_20 - .L_19)
	.align		4
.L_19:
        /*001c*/ 	.word	index@(_ZN7cutlass13device_kernelINS_4fmha6kernel28FmhaKernelTmaWarpSpecializedINS1_10collective30FmhaMainloopTmaWarpSpecializedINS_12float_e4m3_tEffN4cute5tupleIJNS7_1CILi128EEENS9_ILi64EEENS9_ILi160EEEEEENS8_IJiNS9_ILi1EEENS8_IJiiEEEEEESG_NS8_IJSE_iSF_EEENS4_14ResidualFusionEJEEENS4_15FmhaFwdEpilogueIS6_fNS8_IJSB_SC_SB_EEEEENS2_23IndividualTileSchedulerEJEEEEEvNT_6ParamsE)
        /*0020*/ 	.word	0x00000000


	//----- nvinfo : EIATTR_MIN_STACK_SIZE
	.align		4
.L_20:
        /*0024*/ 	.byte	0x04, 0x12
        /*0026*/ 	.short	(.L_22 - .L_21)
	.align		4
.L_21:
        /*0028*/ 	.word	index@(_ZN7cutlass13device_kernelINS_4fmha6kernel28FmhaKernelTmaWarpSpecializedINS1_10collective30FmhaMainloopTmaWarpSpecializedINS_12float_e4m3_tEffN4cute5tupleIJNS7_1CILi128EEENS9_ILi64EEENS9_ILi160EEEEEENS8_IJiNS9_ILi1EEENS8_IJiiEEEEEESG_NS8_IJSE_iSF_EEENS4_14ResidualFusionEJEEENS4_15FmhaFwdEpilogueIS6_fNS8_IJSB_SC_SB_EEEEENS2_23IndividualTileSchedulerEJEEEEEvNT_6ParamsE)
        /*002c*/ 	.word	0x00000000
.L_22:


//--------------------- .nv.compat                --------------------------
	.section	.nv.compat,"",@"SHT_CUDA_COMPAT_INFO"
	.align	4
        /*0000*/ 	.byte	0x02, 0x09, 0x01, 0x00, 0x02, 0x02, 0x04, 0x00, 0x02, 0x05, 0x05, 0x00, 0x03, 0x07, 0x01, 0x01
        /*0010*/ 	.byte	0x02, 0x03, 0x01, 0x00, 0x02, 0x06, 0x01, 0x00, 0x04, 0x0b, 0x08, 0x00, 0x00, 0x00, 0x00, 0x00
        /*0020*/ 	.byte	0x00, 0x00, 0x00, 0x00


//--------------------- .nv.info._ZN7cutlass13device_kernelINS_4fmha6kernel28FmhaKernelTmaWarpSpecializedINS1_10collective30FmhaMainloopTmaWarpSpecializedINS_12float_e4m3_tEffN4cute5tupleIJNS7_1CILi128EEENS9_ILi64EEENS9_ILi160EEEEEENS8_IJiNS9_ILi1EEENS8_IJiiEEEEEESG_NS8_IJSE_iSF_EEENS4_14ResidualFusionEJEEENS4_15FmhaFwdEpilogueIS6_fNS8_IJSB_SC_SB_EEEEENS2_23IndividualTileSchedulerEJEEEEEvNT_6ParamsE --------------------------
	.section	.nv.info._ZN7cutlass13device_kernelINS_4fmha6kernel28FmhaKernelTmaWarpSpecializedINS1_10collective30FmhaMainloopTmaWarpSpecializedINS_12float_e4m3_tEffN4cute5tupleIJNS7_1CILi128EEENS9_ILi64EEENS9_ILi160EEEEEENS8_IJiNS9_ILi1EEENS8_IJiiEEEEEESG_NS8_IJSE_iSF_EEENS4_14ResidualFusionEJEEENS4_15FmhaFwdEpilogueIS6_fNS8_IJSB_SC_SB_EEEEENS2_23IndividualTileSchedulerEJEEEEEvNT_6ParamsE,"",@"SHT_CUDA_INFO"
	.sectionflags	@""
	.align	4


	//----- nvinfo : EIATTR_CUDA_API_VERSION
	.align		4
        /*0000*/ 	.byte	0x04, 0x37
        /*0002*/ 	.short	(.L_24 - .L_23)
.L_23:
        /*0004*/ 	.word	0x00000082


	//----- nvinfo : EIATTR_KPARAM_INFO
	.align		4
.L_24:
        /*0008*/ 	.byte	0x04, 0x17
        /*000a*/ 	.short	(.L_26 - .L_25)
.L_25:
        /*000c*/ 	.word	0x00000000
        /*0010*/ 	.short	0x0000
        /*0012*/ 	.short	0x0070
        /*0014*/ 	.byte	0x00, 0xf0, 0x01, 0x20


	//----- nvinfo : EIATTR_SPARSE_MMA_MASK
	.align		4
.L_26:
        /*0018*/ 	.byte	0x03, 0x50
        /*001a*/ 	.short	0x0000


	//----- nvinfo : EIATTR_MAXREG_COUNT
	.align		4
        /*001c*/ 	.byte	0x03, 0x1b
        /*001e*/ 	.short	0x00a8


	//----- nvinfo : EIATTR_NUM_BARRIERS
	.align		4
        /*0020*/ 	.byte	0x02, 0x4c
        /*0022*/ 	.byte	0x02
	.zero		1


	//----- nvinfo : EIATTR_EXTERNS
	.align		4
        /*0024*/ 	.byte	0x04, 0x0f
        /*0026*/ 	.short	(.L_28 - .L_27)


	//   ....[0]....
	.align		4
.L_27:
        /*0028*/ 	.word	index@(__assertfail)


	//----- nvinfo : EIATTR_MERCURY_ISA_VERSION
	.align		4
.L_28:
        /*002c*/ 	.byte	0x03, 0x5f
        /*002e*/ 	.short	0x0101


	//----- nvinfo : EIATTR_INT_WARP_WIDE_INSTR_OFFSETS
	.align		4
        /*0030*/ 	.byte	0x04, 0x31
        /*0032*/ 	.short	(.L_30 - .L_29)


	//   ....[0]....
.L_29:
        /*0034*/ 	.word	0x000006f0


	//   ....[1]....
        /*0038*/ 	.word	0x00000700


	//   ....[2]....
        /*003c*/ 	.word	0x00000710


	//   ....[3]....
        /*0040*/ 	.word	0x00000720


	//   ....[4]....
        /*0044*/ 	.word	0x00000790


	//----- nvinfo : EIATTR_COOP_GROUP_MASK_REGIDS
	.align		4
.L_30:
        /*0048*/ 	.byte	0x04, 0x29
        /*004a*/ 	.short	(.L_32 - .L_31)


	//   ....[0]....
.L_31:
        /*004c*/ 	.word	0xffffffff


	//   ....[1]....
        /*0050*/ 	.word	0xffffffff


	//   ....[2]....
        /*0054*/ 	.word	0xffffffff


	//   ....[3]....
        /*0058*/ 	.word	0xffffffff


	//   ....[4]....
        /*005c*/ 	.word	0xffffffff


	//   ....[5]....
        /*0060*/ 	.word	0xffffffff


	//   ....[6]....
        /*0064*/ 	.word	0xffffffff


	//   ....[7]....
        /*0068*/ 	.word	0xffffffff


	//   ....[8]....
        /*006c*/ 	.word	0xffffffff


	//   ....[9]....
        /*0070*/ 	.word	0xffffffff


	//   ....[10]....
        /*0074*/ 	.word	0xffffffff


	//   ....[11]....
        /*0078*/ 	.word	0xffffffff


	//   ....[12]....
        /*007c*/ 	.word	0xffffffff


	//   ....[13]....
        /*0080*/ 	.word	0xffffffff


	//   ....[14]....
        /*0084*/ 	.word	0xffffffff


	//   ....[15]....
        /*0088*/ 	.word	0xffffffff


	//   ....[16]....
        /*008c*/ 	.word	0xffffffff


	//   ....[17]....
        /*0090*/ 	.word	0xffffffff


	//   ....[18]....
        /*0094*/ 	.word	0xffffffff


	//   ....[19]....
        /*0098*/ 	.word	0xffffffff


	//   ....[20]....
        /*009c*/ 	.word	0xffffffff


	//   ....[21]....
        /*00a0*/ 	.word	0xffffffff


	//   ....[22]....
        /*00a4*/ 	.word	0xffffffff


	//   ....[23]....
        /*00a8*/ 	.word	0xffffffff


	//   ....[24]....
        /*00ac*/ 	.word	0xffffffff


	//   ....[25]....
        /*00b0*/ 	.word	0xffffffff


	//   ....[26]....
        /*00b4*/ 	.word	0xffffffff


	//   ....[27]....
        /*00b8*/ 	.word	0xffffffff


	//   ....[28]....
        /*00bc*/ 	.word	0xffffffff


	//   ....[29]....
        /*00c0*/ 	.word	0xffffffff


	//   ....[30]....
        /*00c4*/ 	.word	0xffffffff


	//   ....[31]....
        /*00c8*/ 	.word	0xffffffff


	//   ....[32]....
        /*00cc*/ 	.word	0xffffffff


	//   ....[33]....
        /*00d0*/ 	.word	0xffffffff


	//   ....[34]....
        /*00d4*/ 	.word	0xffffffff


	//   ....[35]....
        /*00d8*/ 	.word	0xffffffff


	//   ....[36]....
        /*00dc*/ 	.word	0xffffffff


	//   ....[37]....
        /*00e0*/ 	.word	0xffffffff


	//   ....[38]....
        /*00e4*/ 	.word	0xffffffff


	//   ....[39]....
        /*00e8*/ 	.word	0xffffffff


	//   ....[40]....
        /*00ec*/ 	.word	0xffffffff


	//   ....[41]....
        /*00f0*/ 	.word	0xffffffff


	//   ....[42]....
        /*00f4*/ 	.word	0xffffffff


	//   ....[43]....
        /*00f8*/ 	.word	0xffffffff


	//   ....[44]....
        /*00fc*/ 	.word	0xffffffff


	//   ....[45]....
        /*0100*/ 	.word	0xffffffff


	//----- nvinfo : EIATTR_COOP_GROUP_INSTR_OFFSETS
	.align		4
.L_32:
        /*0104*/ 	.byte	0x04, 0x28
        /*0106*/ 	.short	(.L_34 - .L_33)


	//   ....[0]....
.L_33:
        /*0108*/ 	.word	0x00000050


	//   ....[1]....
        /*010c*/ 	.word	0x00000080


	//   ....[2]....
        /*0110*/ 	.word	0x000001b0


	//   ....[3]....
        /*0114*/ 	.word	0x00000370


	//   ....[4]....
        /*0118*/ 	.word	0x00000530


	//   ....[5]....
        /*011c*/ 	.word	0x00000690


	//   ....[6]....
        /*0120*/ 	.word	0x000016d0


	//   ....[7]....
        /*0124*/ 	.word	0x00001730


	//   ....[8]....
        /*0128*/ 	.word	0x00001a50


	//   ....[9]....
        /*012c*/ 	.word	0x00001b50


	//   ....[10]....
        /*0130*/ 	.word	0x00002bb0


	//   ....[11]....
        /*0134*/ 	.word	0x00002bd0


	//   ....[12]....
        /*0138*/ 	.word	0x00002bf0


	//   ....[13]....
        /*013c*/ 	.word	0x00002c10


	//   ....[14]....
        /*0140*/ 	.word	0x00002c40


	//   ....[15]....
        /*0144*/ 	.word	0x00002c50


	//   ....[16]....
        /*0148*/ 	.word	0x00002c60


	//   ....[17]....
        /*014c*/ 	.word	0x00002c70


	//   ....[18]....
        /*0150*/ 	.word	0x00003590


	//   ....[19]....
        /*0154*/ 	.word	0x000035c0


	//   ....[20]....
        /*0158*/ 	.word	0x00003900


	//   ....[21]....
        /*015c*/ 	.word	0x000039f0


	//   ....[22]....
        /*0160*/ 	.word	0x00004ae0


	//   ....[23]....
        /*0164*/ 	.word	0x00004b20


	//   ....[24]....
        /*0168*/ 	.word	0x00004b60


	//   ....[25]....
        /*016c*/ 	.word	0x00004ba0


	//   ....[26]....
        /*0170*/ 	.word	0x00004be0


	//   ....[27]....
        /*0174*/ 	.word	0x00004c20


	//   ....[28]....
        /*0178*/ 	.word	0x00004c60


	//   ....[29]....
        /*017c*/ 	.word	0x00004ca0


	//   ....[30]....
        /*0180*/ 	.word	0x00005e30


	//   ....[31]....
        /*0184*/ 	.word	0x00005ef0


	//   ....[32]....
        /*0188*/ 	.word	0x00006300


	//   ....[33]....
        /*018c*/ 	.word	0x000063f0


	//   ....[34]....
        /*0190*/ 	.word	0x00007650


	//   ....[35]....
        /*0194*/ 	.word	0x00007690


	//   ....[36]....
        /*0198*/ 	.word	0x000076d0


	//   ....[37]....
        /*019c*/ 	.word	0x00007710


	//   ....[38]....
        /*01a0*/ 	.word	0x00007750


	//   ....[39]....
        /*01a4*/ 	.word	0x00007790


	//   ....[40]....
        /*01a8*/ 	.word	0x000077d0


	//   ....[41]....
        /*01ac*/ 	.word	0x00007810


	//   ....[42]....
        /*01b0*/ 	.word	0x00007fc0


	//   ....[43]....
        /*01b4*/ 	.word	0x00007ff0


	//   ....[44]....
        /*01b8*/ 	.word	0x00008040


	//   ....[45]....
        /*01bc*/ 	.word	0x00008060


	//----- nvinfo : EIATTR_REG_RECONFIG
	.align		4
.L_34:
        /*01c0*/ 	.byte	0x01, 0x54
	.zero		2


	//----- nvinfo : EIATTR_SYSCALL_OFFSETS
	.align		4
        /*01c4*/ 	.byte	0x04, 0x46
        /*01c6*/ 	.short	(.L_36 - .L_35)


	//   ....[0]....
.L_35:
        /*01c8*/ 	.word	0x00008d20


	//   ....[1]....
        /*01cc*/ 	.word	0x00008e80


	//----- nvinfo : EIATTR_MBARRIER_INSTR_OFFSETS
	.align		4
.L_36:
        /*01d0*/ 	.byte	0x04, 0x39
        /*01d2*/ 	.short	(.L_38 - .L_37)


	//   ....[0]....
.L_37:
        /*01d4*/ 	.word	0x00000320
        /*01d8*/ 	.word	0x000000ff
        /*01dc*/ 	.word	0x00011850
        /*01e0*/ 	.short	0x0100
        /*01e2*/ 	.byte	0x06
	.zero		1


	//   ....[1]....
        /*01e4*/ 	.word	0x00000330
        /*01e8*/ 	.word	0x000000ff
        /*01ec*/ 	.word	0x00011860
        /*01f0*/ 	.short	0x0100
        /*01f2*/ 	.byte	0x06
	.zero		1


	//   ....[2]....
        /*01f4*/ 	.word	0x00000340
        /*01f8*/ 	.word	0x000000ff
        /*01fc*/ 	.word	0x00011858
        /*0200*/ 	.short	0x0100
        /*0202*/ 	.byte	0x06
	.zero		1


	//   ....[3]....
        /*0204*/ 	.word	0x00000350
        /*0208*/ 	.word	0x000000ff
        /*020c*/ 	.word	0x00011868
        /*0210*/ 	.short	0x0100
        /*0212*/ 	.byte	0x06
	.zero		1


	//   ....[4]....
        /*0214*/ 	.word	0x00000480
        /*0218*/ 	.word	0x000000ff
        /*021c*/ 	.word	0x00011800
        /*0220*/ 	.short	0x0100
        /*0222*/ 	.byte	0x06
	.zero		1


	//   ....[5]....
        /*0224*/ 	.word	0x00000490
        /*0228*/ 	.word	0x000000ff
        /*022c*/ 	.word	0x00011828
        /*0230*/ 	.short	0x0100
        /*0232*/ 	.byte	0x06
	.zero		1


	//   ....[6]....
        /*0234*/ 	.word	0x000004a0
        /*0238*/ 	.word	0x000000ff
        /*023c*/ 	.word	0x00011808
        /*0240*/ 	.short	0x0100
        /*0242*/ 	.byte	0x06
	.zero		1


	//   ....[7]....
        /*0244*/ 	.word	0x000004b0
        /*0248*/ 	.word	0x000000ff
        /*024c*/ 	.word	0x00011830
        /*0250*/ 	.short	0x0100
        /*0252*/ 	.byte	0x06
	.zero		1


	//   ....[8]....
        /*0254*/ 	.word	0x000004c0
        /*0258*/ 	.word	0x000000ff
        /*025c*/ 	.word	0x00011810
        /*0260*/ 	.short	0x0100
        /*0262*/ 	.byte	0x06
	.zero		1


	//   ....[9]....
        /*0264*/ 	.word	0x000004d0
        /*0268*/ 	.word	0x000000ff
        /*026c*/ 	.word	0x00011838
        /*0270*/ 	.short	0x0100
        /*0272*/ 	.byte	0x06
	.zero		1


	//   ....[10]....
        /*0274*/ 	.word	0x000004e0
        /*0278*/ 	.word	0x000000ff
        /*027c*/ 	.word	0x00011818
        /*0280*/ 	.short	0x0100
        /*0282*/ 	.byte	0x06
	.zero		1


	//   ....[11]....
        /*0284*/ 	.word	0x000004f0
        /*0288*/ 	.word	0x000000ff
        /*028c*/ 	.word	0x00011840
        /*0290*/ 	.short	0x0100
        /*0292*/ 	.byte	0x06
	.zero		1


	//   ....[12]....
        /*0294*/ 	.word	0x00000500
        /*0298*/ 	.word	0x000000ff
        /*029c*/ 	.word	0x00011820
        /*02a0*/ 	.short	0x0100
        /*02a2*/ 	.byte	0x06
	.zero		1


	//   ....[13]....
        /*02a4*/ 	.word	0x00000510
        /*02a8*/ 	.word	0x000000ff
        /*02ac*/ 	.word	0x00011848
        /*02b0*/ 	.short	0x0100
        /*02b2*/ 	.byte	0x06
	.zero		1


	//   ....[14]....
        /*02b4*/ 	.word	0x00000640
        /*02b8*/ 	.word	0x000000ff
        /*02bc*/ 	.word	0x00011870
        /*02c0*/ 	.short	0x0100
        /*02c2*/ 	.byte	0x06
	.zero		1


	//   ....[15]....
        /*02c4*/ 	.word	0x00000650
        /*02c8*/ 	.word	0x000000ff
        /*02cc*/ 	.word	0x00011880
        /*02d0*/ 	.short	0x0100
        /*02d2*/ 	.byte	0x06
	.zero		1


	//   ....[16]....
        /*02d4*/ 	.word	0x00000660
        /*02d8*/ 	.word	0x000000ff
        /*02dc*/ 	.word	0x00011878
        /*02e0*/ 	.short	0x0100
        /*02e2*/ 	.byte	0x06
	.zero		1


	//   ....[17]....
        /*02e4*/ 	.word	0x00000670
        /*02e8*/ 	.word	0x000000ff
        /*02ec*/ 	.word	0x00011888
        /*02f0*/ 	.short	0x0100
        /*02f2*/ 	.byte	0x06
	.zero		1


	//   ....[18]....
        /*02f4*/ 	.word	0x000007b0
        /*02f8*/ 	.word	0x000000ff
        /*02fc*/ 	.word	0x00011890
        /*0300*/ 	.short	0x0100
        /*0302*/ 	.byte	0x06
	.zero		1


	//   ....[19]....
        /*0304*/ 	.word	0x000007c0
        /*0308*/ 	.word	0x000000ff
        /*030c*/ 	.word	0x00011898
        /*0310*/ 	.short	0x0100
        /*0312*/ 	.byte	0x06
	.zero		1


	//   ....[20]....
        /*0314*/ 	.word	0x000007d0
        /*0318*/ 	.word	0x000000ff
        /*031c*/ 	.word	0x000118a0
        /*0320*/ 	.short	0x0100
        /*0322*/ 	.byte	0x06
	.zero		1


	//   ....[21]....
        /*0324*/ 	.word	0x000007e0
        /*0328*/ 	.word	0x000000ff
        /*032c*/ 	.word	0x000118a8
        /*0330*/ 	.short	0x0100
        /*0332*/ 	.byte	0x06
	.zero		1


	//   ....[22]....
        /*0334*/ 	.word	0x000008e0
        /*0338*/ 	.word	0x000000ff
        /*033c*/ 	.word	0x000118c0
        /*0340*/ 	.short	0x0100
        /*0342*/ 	.byte	0x06
	.zero		1


	//   ....[23]....
        /*0344*/ 	.word	0x000008f0
        /*0348*/ 	.word	0x000000ff
        /*034c*/ 	.word	0x000118e0
        /*0350*/ 	.short	0x0100
        /*0352*/ 	.byte	0x06
	.zero		1


	//   ....[24]....
        /*0354*/ 	.word	0x00000900
        /*0358*/ 	.word	0x000000ff
        /*035c*/ 	.word	0x000118c8
        /*0360*/ 	.short	0x0100
        /*0362*/ 	.byte	0x06
	.zero		1


	//   ....[25]....
        /*0364*/ 	.word	0x00000910
        /*0368*/ 	.word	0x000000ff
        /*036c*/ 	.word	0x000118e8
        /*0370*/ 	.short	0x0100
        /*0372*/ 	.byte	0x06
	.zero		1


	//   ....[26]....
        /*0374*/ 	.word	0x00000920
        /*0378*/ 	.word	0x000000ff
        /*037c*/ 	.word	0x000118d0
        /*0380*/ 	.short	0x0100
        /*0382*/ 	.byte	0x06
	.zero		1


	//   ....[27]....
        /*0384*/ 	.word	0x00000930
        /*0388*/ 	.word	0x000000ff
        /*038c*/ 	.word	0x000118f0
        /*0390*/ 	.short	0x0100
        /*0392*/ 	.byte	0x06
	.zero		1


	//   ....[28]....
        /*0394*/ 	.word	0x00000940
        /*0398*/ 	.word	0x000000ff
        /*039c*/ 	.word	0x000118d8
        /*03a0*/ 	.short	0x0100
        /*03a2*/ 	.byte	0x06
	.zero		1


	//   ....[29]....
        /*03a4*/ 	.word	0x00000950
        /*03a8*/ 	.word	0x000000ff
        /*03ac*/ 	.word	0x000118f8
        /*03b0*/ 	.short	0x0100
        /*03b2*/ 	.byte	0x06
	.zero		1


	//   ....[30]....
        /*03b4*/ 	.word	0x00000dd0
        /*03b8*/ 	.word	0x000000ff
        /*03bc*/ 	.word	0x00011850
        /*03c0*/ 	.short	0x010a
        /*03c2*/ 	.byte	0x08
	.zero		1


	//   ....[31]....
        /*03c4*/ 	.word	0x00000e50
        /*03c8*/ 	.word	0x000000ff
        /*03cc*/ 	.word	0x00011800
        /*03d0*/ 	.short	0x010a
        /*03d2*/ 	.byte	0x24
	.zero		1


	//   ....[32]....
        /*03d4*/ 	.word	0x00000ea0
        /*03d8*/ 	.word	0x000000ff
        /*03dc*/ 	.word	0xfffffff8
        /*03e0*/ 	.short	0x010a
        /*03e2*/ 	.byte	0x1c
	.zero		1


	//   ....[33]....
        /*03e4*/ 	.word	0x000012f0
        /*03e8*/ 	.word	0x0000000d
        /*03ec*/ 	.word	0x00000000
        /*03f0*/ 	.short	0x0101
        /*03f2*/ 	.byte	0x1d
	.zero		1


	//   ....[34]....
        /*03f4*/ 	.word	0x00002d20
        /*03f8*/ 	.word	0x000000ff
        /*03fc*/ 	.word	0x00011808
        /*0400*/ 	.short	0x010a
        /*0402*/ 	.byte	0x24
	.zero		1


	//   ....[35]....
        /*0404*/ 	.word	0x000030d0
        /*0408*/ 	.word	0x000000ff
        /*040c*/ 	.word	0x00000000
        /*0410*/ 	.short	0x0101
        /*0412*/ 	.byte	0x05
	.zero		1


	//   ....[36]....
        /*0414*/ 	.word	0x00003240
        /*0418*/ 	.word	0x000000ff
        /*041c*/ 	.word	0x00011800
        /*0420*/ 	.short	0x010a
        /*0422*/ 	.byte	0x07
	.zero		1


	//   ....[37]....
        /*0424*/ 	.word	0x00004b10
        /*0428*/ 	.word	0x000000ff
        /*042c*/ 	.word	0x00011800
        /*0430*/ 	.short	0x010a
        /*0432*/ 	.byte	0x07
	.zero		1


	//   ....[38]....
        /*0434*/ 	.word	0x00005140
        /*0438*/ 	.word	0x000000ff
        /*043c*/ 	.word	0x00011800
        /*0440*/ 	.short	0x010a
        /*0442*/ 	.byte	0x07
	.zero		1


	//   ....[39]....
        /*0444*/ 	.word	0x000054d0
        /*0448*/ 	.word	0x000000ff
        /*044c*/ 	.word	0x00000000
        /*0450*/ 	.short	0x0101
        /*0452*/ 	.byte	0x07
	.zero		1


	//   ....[40]....
        /*0454*/ 	.word	0x00005580
        /*0458*/ 	.word	0x000000ff
        /*045c*/ 	.word	0x00000000
        /*0460*/ 	.short	0x0101
        /*0462*/ 	.byte	0x04
	.zero		1


	//   ....[41]....
        /*0464*/ 	.word	0x00005730
        /*0468*/ 	.word	0x000000ff
        /*046c*/ 	.word	0x00011800
        /*0470*/ 	.short	0x010a
        /*0472*/ 	.byte	0x07
	.zero		1


	//   ....[42]....
        /*0474*/ 	.word	0x00007720
        /*0478*/ 	.word	0x000000ff
        /*047c*/ 	.word	0x00011800
        /*0480*/ 	.short	0x010a
        /*0482*/ 	.byte	0x07
	.zero		1


	//   ....[43]....
        /*0484*/ 	.word	0x000079f0
        /*0488*/ 	.word	0x000000ff
        /*048c*/ 	.word	0x00011800
        /*0490*/ 	.short	0x010a
        /*0492*/ 	.byte	0x07
	.zero		1


	//   ....[44]....
        /*0494*/ 	.word	0x00007e00
        /*0498*/ 	.word	0x000000ff
        /*049c*/ 	.word	0x00000000
        /*04a0*/ 	.short	0x0101
        /*04a2*/ 	.byte	0x07
	.zero		1


	//   ....[45]....
        /*04a4*/ 	.word	0x00007eb0
        /*04a8*/ 	.word	0x000000ff
        /*04ac*/ 	.word	0x00000000
        /*04b0*/ 	.short	0x0101
        /*04b2*/ 	.byte	0x04
	.zero		1


	//   ....[46]....
        /*04b4*/ 	.word	0x000086f0
        /*04b8*/ 	.word	0x000000ff
        /*04bc*/ 	.word	0x00000008
        /*04c0*/ 	.short	0x010a
        /*04c2*/ 	.byte	0x1c
	.zero		1


	//   ....[47]....
        /*04c4*/ 	.word	0x0000a180
        /*04c8*/ 	.word	0x00000000
        /*04cc*/ 	.word	0x00011890
        /*04d0*/ 	.short	0x0101
        /*04d2*/ 	.byte	0x24
	.zero		1


	//   ....[48]....
        /*04d4*/ 	.word	0x0000a2d0
        /*04d8*/ 	.word	0x00000004
        /*04dc*/ 	.word	0x00011860
        /*04e0*/ 	.short	0x010a
        /*04e2*/ 	.byte	0x3f
	.zero		1


	//   ....[49]....
        /*04e4*/ 	.word	0x0000a6d0
        /*04e8*/ 	.word	0x00000002
        /*04ec*/ 	.word	0x00011828
        /*04f0*/ 	.short	0x010a
        /*04f2*/ 	.byte	0x3f
	.zero		1


	//   ....[50]....
        /*04f4*/ 	.word	0x0000aad0
        /*04f8*/ 	.word	0x00000005
        /*04fc*/ 	.word	0x00011860
        /*0500*/ 	.short	0x010a
        /*0502*/ 	.byte	0x3f
	.zero		1


	//   ....[51]....
        /*0504*/ 	.word	0x0000af00
        /*0508*/ 	.word	0x00000004
        /*050c*/ 	.word	0x00011828
        /*0510*/ 	.short	0x010a
        /*0512*/ 	.byte	0x3f
	.zero		1


	//   ....[52]....
        /*0514*/ 	.word	0x0000b230
        /*0518*/ 	.word	0x00000006
        /*051c*/ 	.word	0x00011828
        /*0520*/ 	.short	0x010a
        /*0522*/ 	.byte	0x3f
	.zero		1


	//   ....[53]....
        /*0524*/ 	.word	0x0000b660
        /*0528*/ 	.word	0x00000006
        /*052c*/ 	.word	0x00011828
        /*0530*/ 	.short	0x010a
        /*0532*/ 	.byte	0x3f
	.zero		1


	//   ....[54]....
        /*0534*/ 	.word	0x0000b8c0
        /*0538*/ 	.word	0x00000003
        /*053c*/ 	.word	0x00011850
        /*0540*/ 	.short	0x010a
        /*0542*/ 	.byte	0x3f
	.zero		1


	//   ....[55]....
        /*0544*/ 	.word	0x0000b920
        /*0548*/ 	.word	0x00000003
        /*054c*/ 	.word	0x00011800
        /*0550*/ 	.short	0x010a
        /*0552*/ 	.byte	0x3f
	.zero		1


	//   ....[56]....
        /*0554*/ 	.word	0x0000b980
        /*0558*/ 	.word	0x00000004
        /*055c*/ 	.word	0xfffffff8
        /*0560*/ 	.short	0x010a
        /*0562*/ 	.byte	0x3f
	.zero		1


	//   ....[57]....
        /*0564*/ 	.word	0x0000b9e0
        /*0568*/ 	.word	0x0000000d
        /*056c*/ 	.word	0x00011808
        /*0570*/ 	.short	0x010a
        /*0572*/ 	.byte	0x3f
	.zero		1


	//   ....[58]....
        /*0574*/ 	.word	0x0000ba40
        /*0578*/ 	.word	0x00000004
        /*057c*/ 	.word	0x00011800
        /*0580*/ 	.short	0x010a
        /*0582*/ 	.byte	0x3f
	.zero		1


	//   ....[59]....
        /*0584*/ 	.word	0x0000baa0
        /*0588*/ 	.word	0x0000000d
        /*058c*/ 	.word	0x00011800
        /*0590*/ 	.short	0x010a
        /*0592*/ 	.byte	0x3f
	.zero		1


	//   ....[60]....
        /*0594*/ 	.word	0x0000bb00
        /*0598*/ 	.word	0x00000004
        /*059c*/ 	.word	0x00011800
        /*05a0*/ 	.short	0x010a
        /*05a2*/ 	.byte	0x3f
	.zero		1


	//   ....[61]....
        /*05a4*/ 	.word	0x0000bb60
        /*05a8*/ 	.word	0x0000000e
        /*05ac*/ 	.word	0x00011800
        /*05b0*/ 	.short	0x010a
        /*05b2*/ 	.byte	0x3f
	.zero		1


	//   ....[62]....
        /*05b4*/ 	.word	0x0000bbc0
        /*05b8*/ 	.word	0x00000003
        /*05bc*/ 	.word	0x00000008
        /*05c0*/ 	.short	0x010a
        /*05c2*/ 	.byte	0x3f
	.zero		1


	//   ....[63]....
        /*05c4*/ 	.word	0x0000bc10
        /*05c8*/ 	.word	0x00000004
        /*05cc*/ 	.word	0x00011860
        /*05d0*/ 	.short	0x010a
        /*05d2*/ 	.byte	0x3f
	.zero		1


	//   ....[64]....
        /*05d4*/ 	.word	0x0000bc60
        /*05d8*/ 	.word	0x00000002
        /*05dc*/ 	.word	0x00011828
        /*05e0*/ 	.short	0x010a
        /*05e2*/ 	.byte	0x3f
	.zero		1


	//   ....[65]....
        /*05e4*/ 	.word	0x0000bcb0
        /*05e8*/ 	.word	0x00000005
        /*05ec*/ 	.word	0x00011860
        /*05f0*/ 	.short	0x010a
        /*05f2*/ 	.byte	0x3f
	.zero		1


	//   ....[66]....
        /*05f4*/ 	.word	0x0000bd00
        /*05f8*/ 	.word	0x00000004
        /*05fc*/ 	.word	0x00011828
        /*0600*/ 	.short	0x010a
        /*0602*/ 	.byte	0x3f
	.zero		1


	//   ....[67]....
        /*0604*/ 	.word	0x0000bd50
        /*0608*/ 	.word	0x00000006
        /*060c*/ 	.word	0x00011828
        /*0610*/ 	.short	0x010a
        /*0612*/ 	.byte	0x3f
	.zero		1


	//   ....[68]....
        /*0614*/ 	.word	0x0000bda0
        /*0618*/ 	.word	0x00000006
        /*061c*/ 	.word	0x00011828
        /*0620*/ 	.short	0x010a
        /*0622*/ 	.byte	0x3f
	.zero		1


	//----- nvinfo : EIATTR_NUM_MBARRIERS
	.align		4
.L_38:
        /*0624*/ 	.byte	0x03, 0x38
        /*0626*/ 	.short	0x001e


	//----- nvinfo : EIATTR_EXIT_INSTR_OFFSETS
	.align		4
        /*0628*/ 	.byte	0x04, 0x1c
        /*062a*/ 	.short	(.L_40 - .L_39)


	//   ....[0]....
.L_39:
        /*062c*/ 	.word	0x000009f0


	//   ....[1]....
        /*0630*/ 	.word	0x0000a190


	//   ....[2]....
        /*0634*/ 	.word	0x0000a1d0


	//   ....[3]....
        /*0638*/ 	.word	0x0000b100


	//   ....[4]....
        /*063c*/ 	.word	0x0000b8a0


	//----- nvinfo : EIATTR_MAX_THREADS
	.align		4
.L_40:
        /*0640*/ 	.byte	0x04, 0x05
        /*0642*/ 	.short	(.L_42 - .L_41)
.L_41:
        /*0644*/ 	.word	0x00000180
        /*0648*/ 	.word	0x00000001
        /*064c*/ 	.word	0x00000001


	//----- nvinfo : EIATTR_CRS_STACK_SIZE
	.align		4
.L_42:
        /*0650*/ 	.byte	0x04, 0x1e
        /*0652*/ 	.short	(.L_44 - .L_43)
.L_43:
        /*0654*/ 	.word	0x00000000


	//----- nvinfo : EIATTR_CBANK_PARAM_SIZE
	.align		4
.L_44:
        /*0658*/ 	.byte	0x03, 0x19
        /*065a*/ 	.short	0x0870


	//----- nvinfo : EIATTR_PARAM_CBANK
	.align		4
        /*065c*/ 	.byte	0x04, 0x0a
        /*065e*/ 	.short	(.L_46 - .L_45)
	.align		4
.L_45:
        /*0660*/ 	.word	index@(.nv.constant0._ZN7cutlass13device_kernelINS_4fmha6kernel28FmhaKernelTmaWarpSpecializedINS1_10collective30FmhaMainloopTmaWarpSpecializedINS_12float_e4m3_tEffN4cute5tupleIJNS7_1CILi128EEENS9_ILi64EEENS9_ILi160EEEEEENS8_IJiNS9_ILi1EEENS8_IJiiEEEEEESG_NS8_IJSE_iSF_EEENS4_14ResidualFusionEJEEENS4_15FmhaFwdEpilogueIS6_fNS8_IJSB_SC_SB_EEEEENS2_23IndividualTileSchedulerEJEEEEEvNT_6ParamsE)
        /*0664*/ 	.short	0x0210
        /*0666*/ 	.short	0x0870


	//----- nvinfo : EIATTR_SW_WAR
	.align		4
.L_46:
        /*0668*/ 	.byte	0x04, 0x36
        /*066a*/ 	.short	(.L_48 - .L_47)
.L_47:
        /*066c*/ 	.word	0x00000008
.L_48:


//--------------------- .nv.callgraph             --------------------------
	.section	.nv.callgraph,"",@"SHT_CUDA_CALLGRAPH"
	.align	4
	.sectionentsize	8
	.align		4
        /*0000*/ 	.word	0x00000000
	.align		4
        /*0004*/ 	.word	0xffffffff
	.align		4
        /*0008*/ 	.word	index@(_ZN7cutlass13device_kernelINS_4fmha6kernel28FmhaKernelTmaWarpSpecializedINS1_10collective30FmhaMainloopTmaWarpSpecializedINS_12float_e4m3_tEffN4cute5tupleIJNS7_1CILi128EEENS9_ILi64EEENS9_ILi160EEEEEENS8_IJiNS9_ILi1EEENS8_IJiiEEEEEESG_NS8_IJSE_iSF_EEENS4_14ResidualFusionEJEEENS4_15FmhaFwdEpilogueIS6_fNS8_IJSB_SC_SB_EEEEENS2_23IndividualTileSchedulerEJEEEEEvNT_6ParamsE)
	.align		4
        /*000c*/ 	.word	index@(__assertfail)
	.align		4
        /*0010*/ 	.word	0x00000000
	.align		4
        /*0014*/ 	.word	0xfffffffe
	.align		4
        /*0018*/ 	.word	0x00000000
	.align		4
        /*001c*/ 	.word	0xfffffffd
	.align		4
        /*0020*/ 	.word	0x00000000
	.align		4
        /*0024*/ 	.word	0xfffffffc


//--------------------- .nv.constant4             --------------------------
	.section	.nv.constant4,"a",@progbits
	.align	8
	.align		8
.nv.constant4:
        /*0000*/ 	.dword	__assertfail
	.align		8
        /*0008*/ 	.dword	__unnamed_1
	.align		8
        /*0010*/ 	.dword	__unnamed_2
	.align		8
        /*0018*/ 	.dword	_ZN39_INTERNAL_6efee098_4_k_cu_58c15bc4_30344cuda3std3__45__cpo5beginE
	.align		8
        /*0020*/ 	.dword	_ZN39_INTERNAL_6efee098_4_k_cu_58c15bc4_30344cuda3std3__45__cpo3endE
	.align		8
        /*0028*/ 	.dword	_ZN39_INTERNAL_6efee098_4_k_cu_58c15bc4_30344cuda3std3__45__cpo6cbeginE
	.align		8
        /*0030*/ 	.dword	_ZN39_INTERNAL_6efee098_4_k_cu_58c15bc4_30344cuda3std3__45__cpo4cendE
	.align		8
        /*0038*/ 	.dword	_ZN39_INTERNAL_6efee098_4_k_cu_58c15bc4_30344cuda3std3__441_GLOBAL__N__6efee098_4_k_cu_58c15bc4_30346ignoreE
	.align		8
        /*0040*/ 	.dword	_ZN39_INTERNAL_6efee098_4_k_cu_58c15bc4_30344cuda3std3__419piecewise_constructE
	.align		8
        /*0048*/ 	.dword	_ZN39_INTERNAL_6efee098_4_k_cu_58c15bc4_30344cuda3std3__48in_placeE
	.align		8
        /*0050*/ 	.dword	_ZN39_INTERNAL_6efee098_4_k_cu_58c15bc4_30344cuda3std6ranges3__45__cpo4swapE
	.align		8
        /*0058*/ 	.dword	_ZN39_INTERNAL_6efee098_4_k_cu_58c15bc4_30344cuda3std6ranges3__45__cpo9iter_moveE
	.align		8
        /*0060*/ 	.dword	_ZN39_INTERNAL_6efee098_4_k_cu_58c15bc4_30344cute7productE
	.align		8
        /*0068*/ 	.dword	_ZN39_INTERNAL_6efee098_4_k_cu_58c15bc4_30344cute1_E
	.align		8
        /*0070*/ 	.dword	$str$24
	.align		8
        /*0078*/ 	.dword	$str$25


//--------------------- .text._ZN7cutlass13device_kernelINS_4fmha6kernel28FmhaKernelTmaWarpSpecializedINS1_10collective30FmhaMainloopTmaWarpSpecializedINS_12float_e4m3_tEffN4cute5tupleIJNS7_1CILi128EEENS9_ILi64EEENS9_ILi160EEEEEENS8_IJiNS9_ILi1EEENS8_IJiiEEEEEESG_NS8_IJSE_iSF_EEENS4_14ResidualFusionEJEEENS4_15FmhaFwdEpilogueIS6_fNS8_IJSB_SC_SB_EEEEENS2_23IndividualTileSchedulerEJEEEEEvNT_6ParamsE --------------------------
	.section	.text._ZN7cutlass13device_kernelINS_4fmha6kernel28FmhaKernelTmaWarpSpecializedINS1_10collective30FmhaMainloopTmaWarpSpecializedINS_12float_e4m3_tEffN4cute5tupleIJNS7_1CILi128EEENS9_ILi64EEENS9_ILi160EEEEEENS8_IJiNS9_ILi1EEENS8_IJiiEEEEEESG_NS8_IJSE_iSF_EEENS4_14ResidualFusionEJEEENS4_15FmhaFwdEpilogueIS6_fNS8_IJSB_SC_SB_EEEEENS2_23IndividualTileSchedulerEJEEEEEvNT_6ParamsE,"ax",@progbits
	.align	128
.text._ZN7cutlass13device_kernelINS_4fmha6kernel28FmhaKernelTmaWarpSpecializedINS1_10collective30FmhaMainloopTmaWarpSpecializedINS_12float_e4m3_tEffN4cute5tupleIJNS7_1CILi128EEENS9_ILi64EEENS9_ILi160EEEEEENS8_IJiNS9_ILi1EEENS8_IJiiEEEEEESG_NS8_IJSE_iSF_EEENS4_14ResidualFusionEJEEENS4_15FmhaFwdEpilogueIS6_fNS8_IJSB_SC_SB_EEEEENS2_23IndividualTileSchedulerEJEEEEEvNT_6ParamsE:
        .type           _ZN7cutlass13device_kernelINS_4fmha6kernel28FmhaKernelTmaWarpSpecializedINS1_10collective30FmhaMainloopTmaWarpSpecializedINS_12float_e4m3_tEffN4cute5tupleIJNS7_1CILi128EEENS9_ILi64EEENS9_ILi160EEEEEENS8_IJiNS9_ILi1EEENS8_IJiiEEEEEESG_NS8_IJSE_iSF_EEENS4_14ResidualFusionEJEEENS4_15FmhaFwdEpilogueIS6_fNS8_IJSB_SC_SB_EEEEENS2_23IndividualTileSchedulerEJEEEEEvNT_6ParamsE,@function
        .size           _ZN7cutlass13device_kernelINS_4fmha6kernel28FmhaKernelTmaWarpSpecializedINS1_10collective30FmhaMainloopTmaWarpSpecializedINS_12float_e4m3_tEffN4cute5tupleIJNS7_1CILi128EEENS9_ILi64EEENS9_ILi160EEEEEENS8_IJiNS9_ILi1EEENS8_IJiiEEEEEESG_NS8_IJSE_iSF_EEENS4_14ResidualFusionEJEEENS4_15FmhaFwdEpilogueIS6_fNS8_IJSB_SC_SB_EEEEENS2_23IndividualTileSchedulerEJEEEEEvNT_6ParamsE,(.L_x_125 - _ZN7cutlass13device_kernelINS_4fmha6kernel28FmhaKernelTmaWarpSpecializedINS1_10collective30FmhaMainloopTmaWarpSpecializedINS_12float_e4m3_tEffN4cute5tupleIJNS7_1CILi128EEENS9_ILi64EEENS9_ILi160EEEEEENS8_IJiNS9_ILi1EEENS8_IJiiEEEEEESG_NS8_IJSE_iSF_EEENS4_14ResidualFusionEJEEENS4_15FmhaFwdEpilogueIS6_fNS8_IJSB_SC_SB_EEEEENS2_23IndividualTileSchedulerEJEEEEEvNT_6ParamsE)
        .other          _ZN7cutlass13device_kernelINS_4fmha6kernel28FmhaKernelTmaWarpSpecializedINS1_10collective30FmhaMainloopTmaWarpSpecializedINS_12float_e4m3_tEffN4cute5tupleIJNS7_1CILi128EEENS9_ILi64EEENS9_ILi160EEEEEENS8_IJiNS9_ILi1EEENS8_IJiiEEEEEESG_NS8_IJSE_iSF_EEENS4_14ResidualFusionEJEEENS4_15FmhaFwdEpilogueIS6_fNS8_IJSB_SC_SB_EEEEENS2_23IndividualTileSchedulerEJEEEEEvNT_6ParamsE,@"STO_CUDA_ENTRY STV_DEFAULT"
_ZN7cutlass13device_kernelINS_4fmha6kernel28FmhaKernelTmaWarpSpecializedINS1_10collective30FmhaMainloopTmaWarpSpecializedINS_12float_e4m3_tEffN4cute5tupleIJNS7_1CILi128EEENS9_ILi64EEENS9_ILi160EEEEEENS8_IJiNS9_ILi1EEENS8_IJiiEEEEEESG_NS8_IJSE_iSF_EEENS4_14ResidualFusionEJEEENS4_15FmhaFwdEpilogueIS6_fNS8_IJSB_SC_SB_EEEEENS2_23IndividualTileSchedulerEJEEEEEvNT_6ParamsE:
[----:B------:R-:W1:Y:S01]  /*0000*/  LDC R1, c[0x0][0x28] ;  /* 0x00000a00ff017b82 */ /* 0x000e620000000800 */
[----:B------:R-:W2:Y:S01]  /*0010*/  S2R R0, SR_TID.X ;  /* 0x0000000000007919 */ /* 0x000ea20000002100 */
[----:B------:R-:W-:Y:S01]  /*0020*/  ELECT P1, URZ, PT ;  /* 0x00000000003f782f */ /* 0x000fe20003820000 */
[----:B------:R-:W-:Y:S01]  /*0030*/  BSSY B0, `(.L_x_0) ;  /* 0x0000017000007945 */ /* 0x000fe20003800000 */
[----:B--2---:R-:W-:-:S05]  /*0040*/  SHF.R.U32.HI R2, RZ, 0x5, R0 ;  /* 0x00000005ff027819 */ /* 0x004fca0000011600 */
[----:B------:R-:W2:Y:S02]  /*0050*/  SHFL.IDX PT, R3, R2, RZ, 0x1f ;  /* 0x00001fff02037589 */ /* 0x000ea400000e0000 */
[----:B--2---:R-:W-:Y:S02]  /*0060*/  R2UR UR4, R3 ;  /* 0x00000000030472ca */ /* 0x004fe400000e0000 */
[----:B------:R-:W-:-:S06]  /*0070*/  SHF.R.U32.HI R3, RZ, 0x7, R0 ;  /* 0x00000007ff037819 */ /* 0x000fcc0000011600 */
[----:B------:R-:W2:Y:S05]  /*0080*/  SHFL.IDX PT, R3, R3, RZ, 0x1f ;  /* 0x00001fff03037589 */ /* 0x000eaa00000e0000 */
[----:B------:R-:W-:Y:S02]  /*0090*/  USHF.R.S32.HI UR5, URZ, 0x1f, UR4 ;  /* 0x0000001f3f057899 */ /* 0x000fe40008011404 */
[----:B------:R-:W-:Y:S02]  /*00a0*/  ISETP.NE.OR P0, PT, RZ, UR4, !P1 ;  /* 0x00000004ff007c0c */ /* 0x000fe4000cf05670 */
[----:B------:R-:W-:-:S04]  /*00b0*/  ULEA.HI UR5, UR5, UR4, URZ, 0x2 ;  /* 0x0000000405057291 */ /* 0x000fc8000f8f103f */
[----:B------:R-:W-:-:S04]  /*00c0*/  ULOP3.LUT UR5, UR5, 0xfffffffc, URZ, 0xc0, !UPT ;  /* 0xfffffffc05057892 */ /* 0x000fc8000f8ec03f */
[----:B------:R-:W-:-:S03]  /*00d0*/  UIADD3 UR5, UR4, -UR5, URZ ;  /* 0x8000000504057290 */ /* 0x000fc6000fffe03f */
[----:B-1----:R-:W-:Y:S09]  /*00e0*/  @P0 BRA `(.L_x_1) ;  /* 0x00000000002c0947 */ /* 0x002ff20003800000 */
[----:B------:R-:W-:Y:S02]  /*00f0*/  ULDC.64 UR6, c[0x0][0x198] ;  /* 0x0000660000067ab9 */ /* 0x000fe40000000a00 */
[----:B------:R-:W-:Y:S02]  /*0100*/  UIADD3 UR8, UP0, UR6, 0xf0, URZ ;  /* 0x000000f006087890 */ /* 0x000fe4000ff1e03f */
[----:B------:R-:W-:Y:S02]  /*0110*/  UIADD3 UR10, UP1, UR6, 0x1f0, URZ ;  /* 0x000001f0060a7890 */ /* 0x000fe4000ff3e03f */
[----:B------:R-:W-:Y:S02]  /*0120*/  UIADD3 UR6, UP2, UR6, 0x2f0, URZ ;  /* 0x000002f006067890 */ /* 0x000fe4000ff5e03f */
[----:B------:R-:W-:Y:S02]  /*0130*/  UIADD3.X UR9, URZ, UR7, URZ, UP0, !UPT ;  /* 0x000000073f097290 */ /* 0x000fe400087fe43f */
[----:B------:R-:W-:-:S02]  /*0140*/  UIADD3.X UR11, URZ, UR7, URZ, UP1, !UPT ;  /* 0x000000073f0b7290 */ /* 0x000fc40008ffe43f */
[----:B------:R-:W-:-:S05]  /*0150*/  UIADD3.X UR7, URZ, UR7, URZ, UP2, !UPT ;  /* 0x000000073f077290 */ /* 0x000fca00097fe43f */
[----:B------:R1:W-:Y:S02]  /*0160*/  UTMACCTL.PF [UR8] ;  /* 0x00000000080079b9 */ /* 0x0003e40008040000 */
[----:B------:R1:W-:Y:S02]  /*0170*/  UTMACCTL.PF [UR10] ;  /* 0x000000000a0079b9 */ /* 0x0003e40008040000 */
[----:B------:R1:W-:Y:S02]  /*0180*/  UTMACCTL.PF [UR6] ;  /* 0x00000000060079b9 */ /* 0x0003e40008040000 */
[----:B-1----:R-:W-:Y:S01]  /*0190*/  NOP ;  /* 0x0000000000007918 */ /* 0x002fe20000000000 */
.L_x_1:
[----:B------:R-:W-:Y:S05]  /*01a0*/  BSYNC B0 ;  /* 0x0000000000007941 */ /* 0x000fea0003800000 */
.L_x_0:
[----:B------:R-:W1:Y:S01]  /*01b0*/  SHFL.IDX PT, R4, R2, RZ, 0x1f ;  /* 0x00001fff02047589 */ /* 0x000e6200000e0000 */
[----:B--2---:R-:W-:Y:S01]  /*01c0*/  R2UR UR37, R3 ;  /* 0x00000000032572ca */ /* 0x004fe200000e0000 */
[----:B------:R-:W-:-:S12]  /*01d0*/  UISETP.NE.AND UP0, UPT, UR5, 0x1, UPT ;  /* 0x000000010500788c */ /* 0x000fd8000bf05270 */
[----:B------:R-:W-:Y:S02]  /*01e0*/  UIADD3 UR7, UR37, -0x1, URZ ;  /* 0xffffffff25077890 */ /* 0x000fe4000fffe03f */
[----:B------:R-:W-:Y:S02]  /*01f0*/  UISETP.EQ.AND UP0, UPT, UR37, URZ, !UP0 ;  /* 0x0000003f2500728c */ /* 0x000fe4000c702270 */
[----:B------:R-:W-:Y:S02]  /*0200*/  UISETP.GE.U32.AND UP1, UPT, UR7, 0x4, UPT ;  /* 0x000000040700788c */ /* 0x000fe4000bf26070 */
[----:B------:R-:W-:Y:S01]  /*0210*/  USEL UR4, URZ, 0x1, !UP0 ;  /* 0x000000013f047887 */ /* 0x000fe2000c000000 */
[----:B-1----:R-:W-:-:S03]  /*0220*/  ISETP.NE.AND P0, PT, R4, RZ, PT ;  /* 0x000000ff0400720c */ /* 0x002fc60003f05270 */
[----:B------:R-:W-:-:S10]  /*0230*/  USEL UR4, UR4, 0x2, UP1 ;  /* 0x0000000204047887 */ /* 0x000fd40008800000 */
[----:B------:R-:W-:Y:S05]  /*0240*/  @P0 BRA `(.L_x_2) ;  /* 0x0000000000480947 */ /* 0x000fea0003800000 */
[----:B------:R-:W1:Y:S01]  /*0250*/  S2UR UR8, SR_CgaCtaId ;  /* 0x00000000000879c3 */ /* 0x000e620000008800 */
[----:B------:R-:W-:Y:S01]  /*0260*/  UMOV UR6, 0x400 ;  /* 0x0000040000067882 */ /* 0x000fe20000000000 */
[----:B------:R-:W-:Y:S01]  /*0270*/  UMOV UR9, 0x1 ;  /* 0x0000000100097882 */ /* 0x000fe20000000000 */
[----:B------:R-:W-:Y:S01]  /*0280*/  UMOV UR10, 0x80 ;  /* 0x00000080000a7882 */ /* 0x000fe20000000000 */
[----:B------:R-:W-:Y:S01]  /*0290*/  ELECT P0, URZ, PT ;  /* 0x00000000003f782f */ /* 0x000fe20003800000 */
[----:B------:R-:W-:-:S04]  /*02a0*/  UIADD3 UR10, -UR10, 0x100000, URZ ;  /* 0x001000000a0a7890 */ /* 0x000fc8000fffe13f */
[----:B------:R-:W-:Y:S02]  /*02b0*/  USHF.L.U32 UR11, UR10, 0xb, URZ ;  /* 0x0000000b0a0b7899 */ /* 0x000fe4000800063f */
[----:B------:R-:W-:Y:S02]  /*02c0*/  USHF.L.U32 UR10, UR10, 0x1, URZ ;  /* 0x000000010a0a7899 */ /* 0x000fe4000800063f */
[----:B-1----:R-:W-:Y:S02]  /*02d0*/  ULEA UR6, UR8, UR6, 0x18 ;  /* 0x0000000608067291 */ /* 0x002fe4000f8ec03f */
[----:B------:R-:W-:-:S04]  /*02e0*/  UIADD3 UR8, -UR9, 0x100000, URZ ;  /* 0x0010000009087890 */ /* 0x000fc8000fffe13f */
[----:B------:R-:W-:Y:S02]  /*02f0*/  USHF.L.U32 UR9, UR8, 0xb, URZ ;  /* 0x0000000b08097899 */ /* 0x000fe4000800063f */
[----:B------:R-:W-:Y:S01]  /*0300*/  USHF.L.U32 UR8, UR8, 0x1, URZ ;  /* 0x0000000108087899 */ /* 0x000fe2000800063f */
[----:B------:R-:W1:Y:S11]  /*0310*/  FENCE.VIEW.ASYNC.S ;  /* 0x00000000000073c6 */ /* 0x000e760000000000 */
[----:B-1----:R1:W2:Y:S01]  /*0320*/  SYNCS.EXCH.64 URZ, [UR6+0x11850], UR8 ;  /* 0x01185008063f75b2 */ /* 0x0022a20008000100 */
[----:B------:R1:W3:Y:S01]  /*0330*/  SYNCS.EXCH.64 URZ, [UR6+0x11860], UR10 ;  /* 0x0118600a063f75b2 */ /* 0x0002e20008000100 */
[----:B------:R1:W4:Y:S01]  /*0340*/  SYNCS.EXCH.64 URZ, [UR6+0x11858], UR8 ;  /* 0x01185808063f75b2 */ /* 0x0003220008000100 */
[----:B------:R1:W1:Y:S01]  /*0350*/  SYNCS.EXCH.64 URZ, [UR6+0x11868], UR10 ;  /* 0x0118680a063f75b2 */ /* 0x0002620008000100 */
[----:B------:R-:W-:Y:S01]  /*0360*/  NOP ;  /* 0x0000000000007918 */ /* 0x000fe20000000000 */
.L_x_2:
[----:B------:R-:W5:Y:S01]  /*0370*/  SHFL.IDX PT, R3, R2, RZ, 0x1f ;  /* 0x00001fff02037589 */ /* 0x000f6200000e0000 */
[----:B------:R-:W-:Y:S01]  /*0380*/  NOP ;  /* 0x0000000000007918 */ /* 0x000fe20000000000 */
[----:B-----5:R-:W-:-:S13]  /*0390*/  ISETP.NE.AND P0, PT, R3, RZ, PT ;  /* 0x000000ff0300720c */ /* 0x020fda0003f05270 */
[----:B------:R-:W-:Y:S05]  /*03a0*/  @P0 BRA `(.L_x_3) ;  /* 0x0000000000600947 */ /* 0x000fea0003800000 */
[----:B-1----:R-:W1:Y:S01]  /*03b0*/  S2UR UR8, SR_CgaCtaId ;  /* 0x00000000000879c3 */ /* 0x002e620000008800 */
[----:B------:R-:W-:Y:S01]  /*03c0*/  UMOV UR6, 0x400 ;  /* 0x0000040000067882 */ /* 0x000fe20000000000 */
[----:B------:R-:W-:Y:S01]  /*03d0*/  UMOV UR10, 0x1 ;  /* 0x00000001000a7882 */ /* 0x000fe20000000000 */
[----:B------:R-:W-:Y:S01]  /*03e0*/  UMOV UR9, 0x100 ;  /* 0x0000010000097882 */ /* 0x000fe20000000000 */
[----:B------:R-:W-:-:S04]  /*03f0*/  UIADD3 UR10, -UR10, 0x100000, URZ ;  /* 0x001000000a0a7890 */ /* 0x000fc8000fffe13f */
[----:B------:R-:W-:Y:S02]  /*0400*/  USHF.L.U32 UR11, UR10, 0xb, URZ ;  /* 0x0000000b0a0b7899 */ /* 0x000fe4000800063f */
[----:B------:R-:W-:Y:S01]  /*0410*/  USHF.L.U32 UR10, UR10, 0x1, URZ ;  /* 0x000000010a0a7899 */ /* 0x000fe2000800063f */
[----:B------:R-:W-:Y:S01]  /*0420*/  ELECT P0, URZ, PT ;  /* 0x00000000003f782f */ /* 0x000fe20003800000 */
[----:B-1----:R-:W-:Y:S02]  /*0430*/  ULEA UR6, UR8, UR6, 0x18 ;  /* 0x0000000608067291 */ /* 0x002fe4000f8ec03f */
[----:B------:R-:W-:-:S04]  /*0440*/  UIADD3 UR8, -UR9, 0x100000, URZ ;  /* 0x0010000009087890 */ /* 0x000fc8000fffe13f */
[----:B------:R-:W-:Y:S02]  /*0450*/  USHF.L.U32 UR9, UR8, 0xb, URZ ;  /* 0x0000000b08097899 */ /* 0x000fe4000800063f */
[----:B------:R-:W-:Y:S01]  /*0460*/  USHF.L.U32 UR8, UR8, 0x1, URZ ;  /* 0x0000000108087899 */ /* 0x000fe2000800063f */
[----:B------:R-:W1:Y:S03]  /*0470*/  FENCE.VIEW.ASYNC.S ;  /* 0x00000000000073c6 */ /* 0x000e660000000000 */
[----:B-1----:R1:W1:Y:S08]  /*0480*/  SYNCS.EXCH.64 URZ, [UR6+0x11800], UR10 ;  /* 0x0118000a063f75b2 */ /* 0x0022700008000100 */
[----:B------:R1:W1:Y:S01]  /*0490*/  SYNCS.EXCH.64 URZ, [UR6+0x11828], UR8 ;  /* 0x01182808063f75b2 */ /* 0x0002620008000100 */
        /* <DEDUP_REMOVED lines=8> */
[----:B------:R-:W-:Y:S01]  /*0520*/  NOP ;  /* 0x0000000000007918 */ /* 0x000fe20000000000 */
.L_x_3:
        /* <DEDUP_REMOVED lines=21> */
[----:B------:R-:W-:Y:S01]  /*0680*/  NOP ;  /* 0x0000000000007918 */ /* 0x000fe20000000000 */
.L_x_4:
[----:B------:R-:W5:Y:S01]  /*0690*/  SHFL.IDX PT, R3, R2, RZ, 0x1f ;  /* 0x00001fff02037589 */ /* 0x000f6200000e0000 */
[----:B------:R-:W-:Y:S01]  /*06a0*/  ELECT P0, URZ, PT ;  /* 0x00000000003f782f */ /* 0x000fe20003800000 */
[----:B------:R-:W-:Y:S01]  /*06b0*/  NOP ;  /* 0x0000000000007918 */ /* 0x000fe20000000000 */
[----:B-1----:R-:W-:Y:S02]  /*06c0*/  UMOV UR8, 0x80 ;  /* 0x0000008000087882 */ /* 0x002fe40000000000 */
[C---:B-----5:R-:W-:Y:S02]  /*06d0*/  ISETP.NE.OR P0, PT, R3.reuse, RZ, !P0 ;  /* 0x000000ff0300720c */ /* 0x060fe40004705670 */
[----:B------:R-:W-:-:S11]  /*06e0*/  ISETP.NE.AND P2, PT, R3, RZ, PT ;  /* 0x000000ff0300720c */ /* 0x000fd60003f45270 */
[----:B------:R-:W-:Y:S01]  /*06f0*/  VOTEU.ALL UP0, P0 ;  /* 0x00000000003f7886 */ /* 0x000fe20000000000 */
[----:B------:R-:W-:Y:S01]  /*0700*/  VOTEU.ALL UP2, P0 ;  /* 0x00000000003f7886 */ /* 0x000fe20000040000 */
[----:B------:R-:W-:Y:S01]  /*0710*/  VOTEU.ALL UP3, P0 ;  /* 0x00000000003f7886 */ /* 0x000fe20000060000 */
[----:B------:R-:W-:Y:S02]  /*0720*/  VOTEU.ALL UP4, P0 ;  /* 0x00000000003f7886 */ /* 0x000fe40000080000 */
[----:B------:R-:W1:Y:S01]  /*0730*/  @!UP0 S2UR UR10, SR_CgaCtaId ;  /* 0x00000000000a89c3 */ /* 0x000e620000008800 */
[----:B------:R-:W-:Y:S01]  /*0740*/  @!UP0 UMOV UR6, 0x400 ;  /* 0x0000040000068882 */ /* 0x000fe20000000000 */
[----:B------:R-:W-:-:S04]  /*0750*/  @!UP0 UIADD3 UR8, -UR8, 0x100000, URZ ;  /* 0x0010000008088890 */ /* 0x000fc8000fffe13f */
[----:B------:R-:W-:Y:S02]  /*0760*/  @!UP0 USHF.L.U32 UR9, UR8, 0xb, URZ ;  /* 0x0000000b08098899 */ /* 0x000fe4000800063f */
[----:B------:R-:W-:Y:S02]  /*0770*/  @!UP0 USHF.L.U32 UR8, UR8, 0x1, URZ ;  /* 0x0000000108088899 */ /* 0x000fe4000800063f */
[----:B-1----:R-:W-:Y:S01]  /*0780*/  @!UP0 ULEA UR6, UR10, UR6, 0x18 ;  /* 0x000000060a068291 */ /* 0x002fe2000f8ec03f */
[----:B------:R-:W-:Y:S01]  /*0790*/  VOTEU.ALL UP0, P0 ;  /* 0x00000000003f7886 */ /* 0x000fe20000000000 */
[----:B------:R-:W1:Y:S10]  /*07a0*/  FENCE.VIEW.ASYNC.S ;  /* 0x00000000000073c6 */ /* 0x000e740000000000 */
[----:B-1----:R1:W1:Y:S01]  /*07b0*/  @!UP0 SYNCS.EXCH.64 URZ, [UR6+0x11890], UR8 ;  /* 0x01189008063f85b2 */ /* 0x0022620008000100 */
[----:B------:R1:W1:Y:S01]  /*07c0*/  @!UP2 SYNCS.EXCH.64 URZ, [UR6+0x11898], UR8 ;  /* 0x01189808063fa5b2 */ /* 0x0002620008000100 */
[----:B------:R1:W1:Y:S01]  /*07d0*/  @!UP3 SYNCS.EXCH.64 URZ, [UR6+0x118a0], UR8 ;  /* 0x0118a008063fb5b2 */ /* 0x0002620008000100 */
[----:B------:R1:W1:Y:S01]  /*07e0*/  @!UP4 SYNCS.EXCH.64 URZ, [UR6+0x118a8], UR8 ;  /* 0x0118a808063fc5b2 */ /* 0x0002620008000100 */
[----:B------:R-:W-:Y:S01]  /*07f0*/  NOP ;  /* 0x0000000000007918 */ /* 0x000fe20000000000 */
[----:B------:R-:W-:Y:S05]  /*0800*/  @P2 BRA `(.L_x_5) ;  /* 0x0000000000582947 */ /* 0x000fea0003800000 */
[----:B-1----:R-:W1:Y:S01]  /*0810*/  S2UR UR8, SR_CgaCtaId ;  /* 0x00000000000879c3 */ /* 0x002e620000008800 */
        /* <DEDUP_REMOVED lines=12> */
[----:B-1----:R1:W1:Y:S01]  /*08e0*/  SYNCS.EXCH.64 URZ, [UR6+0x118c0], UR8 ;  /* 0x0118c008063f75b2 */ /* 0x0022620008000100 */
        /* <DEDUP_REMOVED lines=8> */
.L_x_5:
[----:B------:R-:W-:Y:S01]  /*0970*/  ISETP.NE.AND P0, PT, RZ, UR37, PT ;  /* 0x00000025ff007c0c */ /* 0x000fe2000bf05270 */
[----:B------:R-:W-:Y:S01]  /*0980*/  IMAD.U32 R2, RZ, RZ, UR5 ;  /* 0x00000005ff027e24 */ /* 0x000fe2000f8e00ff */
[----:B------:R-:W-:Y:S01]  /*0990*/  NOP ;  /* 0x0000000000007918 */ /* 0x000fe20000000000 */
[----:B-1234-:R-:W-:Y:S03]  /*09a0*/  BAR.SYNC.DEFER_BLOCKING 0x0 ;  /* 0x0000000000007b1d */ /* 0x01efe60000010000 */
[----:B------:R-:W-:-:S07]  /*09b0*/  ISETP.EQ.AND P2, PT, R2, 0x1, P1 ;  /* 0x000000010200780c */ /* 0x000fce0000f42270 */
[----:B------:R-:W-:Y:S06]  /*09c0*/  @!P0 BRA `(.L_x_6) ;  /* 0x0000009400f48947 */ /* 0x000fec0003800000 */
[----:B------:R-:W-:-:S06]  /*09d0*/  UISETP.GT.U32.AND UP0, UPT, UR7, 0x3, UPT ;  /* 0x000000030700788c */ /* 0x000fcc000bf04070 */
[----:B------:R-:W-:-:S13]  /*09e0*/  PLOP3.LUT P0, PT, PT, PT, UP0, 0x80, 0x0 ;  /* 0x000000000000781c */ /* 0x000fda0003f0f008 */
[----:B------:R-:W-:Y:S05]  /*09f0*/  @P0 EXIT ;  /* 0x000000000000094d */ /* 0x000fea0003800000 */
.L_x_7:
[----:B------:R-:W-:-:S08]  /*0a00*/  NOP ;  /* 0x0000000000007918 */ /* 0x000fd00000000000 */
[----:B------:R-:W1:Y:S02]  /*0a10*/  USETMAXREG.TRY_ALLOC.CTAPOOL UP0, 0xf0 ;  /* 0x000000f0000079c8 */ /* 0x000e640008000600 */
[----:B-1----:R-:W-:-:S13]  /*0a20*/  PLOP3.LUT P0, PT, PT, PT, UP0, 0x80, 0x0 ;  /* 0x000000000000781c */ /* 0x002fda0003f0f008 */
[----:B------:R-:W-:Y:S05]  /*0a30*/  @!P0 BRA `(.L_x_7) ;  /* 0xfffffffc00f08947 */ /* 0x000fea000383ffff */
[----:B------:R-:W-:Y:S01]  /*0a40*/  UISETP.NE.AND UP0, UPT, UR37, 0x1, UPT ;  /* 0x000000012500788c */ /* 0x000fe2000bf05270 */
[----:B------:R-:W1:Y:S01]  /*0a50*/  S2UR UR42, SR_CTAID.X ;  /* 0x00000000002a79c3 */ /* 0x000e620000002500 */
[----:B------:R-:W-:Y:S01]  /*0a60*/  UMOV UR5, URZ ;  /* 0x0000003f00057c82 */ /* 0x000fe20008000000 */
[----:B------:R-:W-:-:S03]  /*0a70*/  UMOV UR6, URZ ;  /* 0x0000003f00067c82 */ /* 0x000fc60008000000 */
[----:B------:R-:W-:-:S13]  /*0a80*/  PLOP3.LUT P0, PT, PT, PT, UP0, 0x80, 0x0 ;  /* 0x000000000000781c */ /* 0x000fda0003f0f008 */
[----:B------:R-:W-:Y:S05]  /*0a90*/  @!P0 BRA `(.L_x_8) ;  /* 0x00000000003c8947 */ /* 0x000fea0003800000 */
[----:B------:R-:W-:Y:S01]  /*0aa0*/  UISETP.NE.AND UP0, UPT, UR37, 0x2, UPT ;  /* 0x000000022500788c */ /* 0x000fe2000bf05270 */
[----:B------:R-:W-:-:S05]  /*0ab0*/  UMOV UR6, 0x1 ;  /* 0x0000000100067882 */ /* 0x000fca0000000000 */
[----:B------:R-:W-:-:S13]  /*0ac0*/  PLOP3.LUT P1, PT, PT, PT, UP0, 0x80, 0x0 ;  /* 0x000000000000781c */ /* 0x000fda0003f2f008 */
[----:B------:R-:W-:Y:S05]  /*0ad0*/  @!P1 BRA `(.L_x_8) ;  /* 0x00000000002c9947 */ /* 0x000fea0003800000 */
[----:B------:R-:W-:-:S06]  /*0ae0*/  UISETP.NE.AND UP0, UPT, UR37, 0x3, UPT ;  /* 0x000000032500788c */ /* 0x000fcc000bf05270 */
[----:B------:R-:W-:-:S13]  /*0af0*/  PLOP3.LUT P1, PT, PT, PT, UP0, 0x80, 0x0 ;  /* 0x000000000000781c */ /* 0x000fda0003f2f008 */
[----:B------:R-:W-:Y:S05]  /*0b00*/  @!P1 BRA `(.L_x_9) ;  /* 0x0000000000189947 */ /* 0x000fea0003800000 */
[----:B------:R-:W-:-:S11]  /*0b10*/  UISETP.NE.AND UP0, UPT, UR37, 0x4, UPT ;  /* 0x000000042500788c */ /* 0x000fd6000bf05270 */
[----:B------:R-:W-:Y:S01]  /*0b20*/  @!UP0 UMOV UR5, 0x1 ;  /* 0x0000000100058882 */ /* 0x000fe20000000000 */
[----:B------:R-:W-:Y:S01]  /*0b30*/  @!UP0 UMOV UR6, 0x1 ;  /* 0x0000000100068882 */ /* 0x000fe20000000000 */
[----:B------:R-:W-:Y:S01]  /*0b40*/  @UP0 UMOV UR5, URZ ;  /* 0x0000003f00050c82 */ /* 0x000fe20008000000 */
[----:B------:R-:W-:Y:S01]  /*0b50*/  @UP0 UMOV UR6, URZ ;  /* 0x0000003f00060c82 */ /* 0x000fe20008000000 */
[----:B------:R-:W-:Y:S05]  /*0b60*/  BRA `(.L_x_8) ;  /* 0x0000000000087947 */ /* 0x000fea0003800000 */
.L_x_9:
[----:B------:R-:W-:Y:S01]  /*0b70*/  UMOV UR5, 0x1 ;  /* 0x0000000100057882 */ /* 0x000fe20000000000 */
[----:B------:R-:W-:-:S05]  /*0b80*/  UMOV UR6, URZ ;  /* 0x0000003f00067c82 */ /* 0x000fca0008000000 */
.L_x_8:
[----:B------:R-:W-:Y:S05]  /*0b90*/  @!P0 BRA `(.L_x_10) ;  /* 0x00000000003c8947 */ /* 0x000fea0003800000 */
[----:B------:R-:W-:-:S06]  /*0ba0*/  UISETP.NE.AND UP0, UPT, UR37, 0x2, UPT ;  /* 0x000000022500788c */ /* 0x000fcc000bf05270 */
[----:B------:R-:W-:-:S13]  /*0bb0*/  PLOP3.LUT P0, PT, PT, PT, UP0, 0x80, 0x0 ;  /* 0x000000000000781c */ /* 0x000fda0003f0f008 */
[----:B------:R-:W-:Y:S05]  /*0bc0*/  @!P0 BRA `(.L_x_11) ;  /* 0x0000000000288947 */ /* 0x000fea0003800000 */
[----:B------:R-:W-:-:S06]  /*0bd0*/  UISETP.NE.AND UP0, UPT, UR37, 0x3, UPT ;  /* 0x000000032500788c */ /* 0x000fcc000bf05270 */
[----:B------:R-:W-:-:S13]  /*0be0*/  PLOP3.LUT P0, PT, PT, PT, UP0, 0x80, 0x0 ;  /* 0x000000000000781c */ /* 0x000fda0003f0f008 */
[----:B------:R-:W-:Y:S05]  /*0bf0*/  @!P0 BRA `(.L_x_12) ;  /* 0x0000000000148947 */ /* 0x000fea0003800000 */
[----:B------:R-:W-:-:S06]  /*0c00*/  UISETP.NE.AND UP0, UPT, UR37, 0x4, UPT ;  /* 0x000000042500788c */ /* 0x000fcc000bf05270 */
[----:B------:R-:W-:-:S13]  /*0c10*/  PLOP3.LUT P0, PT, PT, PT, UP0, 0x80, 0x0 ;  /* 0x000000000000781c */ /* 0x000fda0003f0f008 */
[----:B------:R-:W-:Y:S05]  /*0c20*/  @P0 BRA `(.L_x_13) ;  /* 0x00000000001c0947 */ /* 0x000fea0003800000 */
[----:B-1----:R-:W-:Y:S01]  /*0c30*/  ULEA UR42, UR42, 0x3, 0x1 ;  /* 0x000000032a2a7891 */ /* 0x002fe2000f8e083f */
[----:B------:R-:W-:Y:S11]  /*0c40*/  BRA `(.L_x_13) ;  /* 0x0000000000147947 */ /* 0x000ff60003800000 */
.L_x_12:
[----:B-1----:R-:W-:Y:S01]  /*0c50*/  ULEA UR42, UR42, 0x2, 0x1 ;  /* 0x000000022a2a7891 */ /* 0x002fe2000f8e083f */
[----:B------:R-:W-:Y:S11]  /*0c60*/  BRA `(.L_x_13) ;  /* 0x00000000000c7947 */ /* 0x000ff60003800000 */
.L_x_11:
[----:B-1----:R-:W-:Y:S01]  /*0c70*/  ULEA UR42, UR42, 0x1, 0x1 ;  /* 0x000000012a2a7891 */ /* 0x002fe2000f8e083f */
[----:B------:R-:W-:Y:S11]  /*0c80*/  BRA `(.L_x_13) ;  /* 0x0000000000047947 */ /* 0x000ff60003800000 */
.L_x_10:
[----:B-1----:R-:W-:-:S12]  /*0c90*/  USHF.L.U32 UR42, UR42, 0x1, URZ ;  /* 0x000000012a2a7899 */ /* 0x002fd8000800063f */
.L_x_13:
[----:B------:R-:W-:-:S04]  /*0ca0*/  ULOP3.LUT UR8, UR4, 0x1, URZ, 0xfc, !UPT ;  /* 0x0000000104087892 */ /* 0x000fc8000f8efc3f */
[----:B------:R-:W-:-:S06]  /*0cb0*/  UISETP.NE.AND UP0, UPT, UR8, 0x3, UPT ;  /* 0x000000030800788c */ /* 0x000fcc000bf05270 */
[----:B------:R-:W-:-:S13]  /*0cc0*/  PLOP3.LUT P0, PT, PT, PT, UP0, 0x80, 0x0 ;  /* 0x000000000000781c */ /* 0x000fda0003f0f008 */
[----:B------:R-:W-:Y:S05]  /*0cd0*/  @!P0 BRA `(.L_x_14) ;  /* 0x0000000000048947 */ /* 0x000fea0003800000 */
[----:B-1----:R-:W-:Y:S01]  /*0ce0*/  BPT.TRAP 0x1 ;  /* 0x000000040000795c */ /* 0x002fe20000300000 */
.L_x_14:
[----:B------:R-:W2:Y:S01]  /*0cf0*/  S2UR UR8, SR_CgaCtaId ;  /* 0x00000000000879c3 */ /* 0x000ea20000008800 */
[----:B------:R-:W-:Y:S01]  /*0d00*/  UMOV UR36, 0x400 ;  /* 0x0000040000247882 */ /* 0x000fe20000000000 */
[----:B------:R-:W-:Y:S01]  /*0d10*/  IMAD.U32 R4, RZ, RZ, UR5 ;  /* 0x00000005ff047e24 */ /* 0x000fe2000f8e00ff */
[----:B------:R-:W-:-:S04]  /*0d20*/  SHF.R.S32.HI R3, RZ, 0x1f, R0 ;  /* 0x0000001fff037819 */ /* 0x000fc80000011400 */
[----:B------:R-:W-:Y:S02]  /*0d30*/  SHF.L.U32 R4, R4, 0x1f, RZ ;  /* 0x0000001f04047819 */ /* 0x000fe400000006ff */
[----:B------:R-:W-:-:S04]  /*0d40*/  LEA.HI R3, R3, R0, RZ, 0x7 ;  /* 0x0000000003037211 */ /* 0x000fc800078f38ff */
[----:B------:R-:W-:-:S05]  /*0d50*/  LOP3.LUT R3, R3, 0xffffff80, RZ, 0xc0, !PT ;  /* 0xffffff8003037812 */ /* 0x000fca00078ec0ff */
[----:B------:R-:W-:-:S05]  /*0d60*/  IMAD.IADD R3, R0, 0x1, -R3 ;  /* 0x0000000100037824 */ /* 0x000fca00078e0a03 */
[----:B------:R-:W-:Y:S01]  /*0d70*/  SHF.R.S32.HI R2, RZ, 0x1f, R3 ;  /* 0x0000001fff027819 */ /* 0x000fe20000011403 */
[----:B--2---:R-:W-:-:S03]  /*0d80*/  ULEA UR36, UR8, UR36, 0x18 ;  /* 0x0000002408247291 */ /* 0x004fc6000f8ec03f */
[----:B------:R-:W-:Y:S01]  /*0d90*/  LEA.HI R2, R2, R3, RZ, 0x2 ;  /* 0x0000000302027211 */ /* 0x000fe200078f10ff */
[----:B------:R-:W-:-:S03]  /*0da0*/  ULEA UR8, UR6, UR36, 0x3 ;  /* 0x0000002406087291 */ /* 0x000fc6000f8e183f */
[----:B------:R-:W-:-:S04]  /*0db0*/  LOP3.LUT R2, R2, 0x7ffffffc, RZ, 0xc0, !PT ;  /* 0x7ffffffc02027812 */ /* 0x000fc800078ec0ff */
[----:B------:R-:W-:Y:S02]  /*0dc0*/  IADD3 R2, R3, -R2, RZ ;  /* 0x8000000203027210 */ /* 0x000fe40007ffe0ff */
[----:B------:R-:W2:Y:S02]  /*0dd0*/  SYNCS.PHASECHK.TRANS64.TRYWAIT P1, [UR8+0x11850], R4 ;  /* 0x01185004ff0075a7 */ /* 0x000ea40008020148 */
[----:B--2---:R-:W-:Y:S05]  /*0de0*/  @!P1 BRA `(.L_x_15) ;  /* 0x000000a800b09947 */ /* 0x004fea0003800000 */
.L_x_107:
[----:B------:R-:W-:Y:S01]  /*0df0*/  IMAD.SHL.U32 R2, R2, 0x2, RZ ;  /* 0x0000000202027824 */ /* 0x000fe200078e00ff */
[----:B------:R-:W-:Y:S06]  /*0e00*/  @!P0 BRA `(.L_x_16) ;  /* 0x0000000000048947 */ /* 0x000fec0003800000 */
[----:B-1----:R-:W-:Y:S01]  /*0e10*/  BPT.TRAP 0x1 ;  /* 0x000000040000795c */ /* 0x002fe20000300000 */
.L_x_16:
[----:B------:R-:W-:Y:S01]  /*0e20*/  SHF.L.U32 R6, RZ, 0x1f, RZ ;  /* 0x0000001fff067819 */ /* 0x000fe200000006ff */
[----:B------:R-:W-:Y:S01]  /*0e30*/  UIADD3 UR29, UR36, 0x11890, URZ ;  /* 0x00011890241d7890 */ /* 0x000fe2000fffe03f */
[----:B------:R-:W-:Y:S02]  /*0e40*/  ISETP.NE.AND P2, PT, RZ, UR7, PT ;  /* 0x00000007ff007c0c */ /* 0x000fe4000bf45270 */
[----:B------:R-:W3:Y:S02]  /*0e50*/  SYNCS.PHASECHK.TRANS64.TRYWAIT P1, [UR36+0x11800], R6 ;  /* 0x01180006ff0075a7 */ /* 0x000ee40008020164 */
[----:B---3--:R-:W-:Y:S09]  /*0e60*/  @!P1 BRA `(.L_x_17) ;  /* 0x000000a800a89947 */ /* 0x008ff20003800000 */
.L_x_108:
[----:B------:R-:W-:Y:S01]  /*0e70*/  ULEA UR28, UR37, UR29, 0x3 ;  /* 0x0000001d251c7291 */ /* 0x000fe2000f8e183f */
[----:B--2---:R-:W-:-:S04]  /*0e80*/  SEL R3, RZ, 0x1, P2 ;  /* 0x00000001ff037807 */ /* 0x004fc80001000000 */
[----:B------:R-:W-:-:S04]  /*0e90*/  SHF.L.U32 R3, R3, 0x1f, RZ ;  /* 0x0000001f03037819 */ /* 0x000fc800000006ff */
[----:B------:R-:W2:Y:S02]  /*0ea0*/  SYNCS.PHASECHK.TRANS64.TRYWAIT P1, [UR28+-0x8], R3 ;  /* 0xfffff803ff0075a7 */ /* 0x000ea4000802015c */
[----:B--2---:R-:W-:Y:S05]  /*0eb0*/  @!P1 BRA `(.L_x_18) ;  /* 0x000000a800ac9947 */ /* 0x004fea0003800000 */
.L_x_109:
[----:B------:R-:W-:Y:S01]  /*0ec0*/  USHF.R.U32.HI UR5, URZ, 0x4, UR36 ;  /* 0x000000043f057899 */ /* 0x000fe20008011624 */
[----:B------:R-:W-:Y:S01]  /*0ed0*/  WARPGROUP.ARRIVE ;  /* 0x00000000000079c5 */ /* 0x000fe20000000000 */
[----:B------:R-:W-:Y:S01]  /*0ee0*/  UIADD3 UR8, UR36, 0x5000, URZ ;  /* 0x0000500024087890 */ /* 0x000fe2000fffe03f */
[----:B------:R-:W3:Y:S01]  /*0ef0*/  LDC R5, c[0x0][0x28c] ;  /* 0x0000a300ff057b82 */ /* 0x000ee20000000800 */
[----:B------:R-:W-:Y:S01]  /*0f00*/  ULOP3.LUT UR5, UR5, 0x3fff, URZ, 0xc0, !UPT ;  /* 0x00003fff05057892 */ /* 0x000fe2000f8ec03f */
[C---:B--2---:R-:W-:Y:S01]  /*0f10*/  VIADD R4, R2.reuse, 0x1 ;  /* 0x0000000102047836 */ /* 0x044fe20000000000 */
[----:B------:R-:W-:Y:S01]  /*0f20*/  USHF.R.U32.HI UR8, URZ, 0x4, UR8 ;  /* 0x000000043f087899 */ /* 0x000fe20008011608 */
[C---:B------:R-:W-:Y:S01]  /*0f30*/  VIADD R8, R2.reuse, 0x8 ;  /* 0x0000000802087836 */ /* 0x040fe20000000000 */
[----:B------:R-:W-:Y:S01]  /*0f40*/  ULOP3.LUT UR5, UR5, 0x10000, URZ, 0xfc, !UPT ;  /* 0x0001000005057892 */ /* 0x000fe2000f8efc3f */
[----:B------:R-:W-:Y:S01]  /*0f50*/  VIADD R10, R2, 0x10 ;  /* 0x00000010020a7836 */ /* 0x000fe20000000000 */
[----:B------:R-:W-:Y:S01]  /*0f60*/  ULOP3.LUT UR8, UR8, 0x3fff, URZ, 0xc0, !UPT ;  /* 0x00003fff08087892 */ /* 0x000fe2000f8ec03f */
[----:B------:R-:W-:Y:S01]  /*0f70*/  P2R R15, PR, RZ, 0x1 ;  /* 0x00000001ff0f7803 */ /* 0x000fe20000000000 */
[----:B------:R-:W-:Y:S01]  /*0f80*/  UIMAD UR5, UR6, 0x280, UR5 ;  /* 0x00000280060578a4 */ /* 0x000fe2000f8e0205 */
[----:B------:R-:W-:Y:S01]  /*0f90*/  LOP3.LUT R11, R0, 0x3, RZ, 0xc0, !PT ;  /* 0x00000003000b7812 */ /* 0x000fe200078ec0ff */
[----:B------:R-:W-:Y:S01]  /*0fa0*/  ULOP3.LUT UR6, UR8, 0x10000, URZ, 0xfc, !UPT ;  /* 0x0001000008067892 */ /* 0x000fe2000f8efc3f */
[----:B------:R-:W-:Y:S01]  /*0fb0*/  IMAD.MOV.U32 R71, RZ, RZ, RZ ;  /* 0x000000ffff477224 */ /* 0x000fe200078e00ff */
[----:B------:R-:W-:Y:S01]  /*0fc0*/  UMOV UR9, 0xc0000010 ;  /* 0xc000001000097882 */ /* 0x000fe20000000000 */
[----:B------:R-:W-:Y:S01]  /*0fd0*/  UMOV UR11, 0xc0000010 ;  /* 0xc0000010000b7882 */ /* 0x000fe20000000000 */
[----:B------:R-:W-:Y:S01]  /*0fe0*/  UIADD3 UR16, UR5, 0x80, URZ ;  /* 0x0000008005107890 */ /* 0x000fe2000fffe03f */
[----:B------:R-:W-:Y:S01]  /*0ff0*/  VIADD R11, R11, 0xffffffff ;  /* 0xffffffff0b0b7836 */ /* 0x000fe20000000000 */
[----:B------:R-:W-:Y:S01]  /*1000*/  UMOV UR8, UR5 ;  /* 0x0000000500087c82 */ /* 0x000fe20008000000 */
[----:B------:R-:W-:Y:S01]  /*1010*/  UMOV UR10, UR6 ;  /* 0x00000006000a7c82 */ /* 0x000fe20008000000 */
[----:B------:R-:W-:Y:S01]  /*1020*/  UIADD3 UR18, UR6, 0x80, URZ ;  /* 0x0000008006127890 */ /* 0x000fe2000fffe03f */
[----:B------:R-:W-:Y:S01]  /*1030*/  QGMMA.64x64x32.F32.E4M3.E4M3 R24, gdesc[UR8], RZ, !UPT, gsb0 ;  /* 0x00e00000081879f3 */ /* 0x000fe2000c0008ff */
[----:B------:R-:W-:Y:S01]  /*1040*/  UMOV UR17, 0xc0000010 ;  /* 0xc000001000117882 */ /* 0x000fe20000000000 */
[----:B------:R-:W-:Y:S01]  /*1050*/  UMOV UR19, 0xc0000010 ;  /* 0xc000001000137882 */ /* 0x000fe20000000000 */
[----:B------:R-:W-:Y:S01]  /*1060*/  UIADD3 UR20, UR5, 0x100, URZ ;  /* 0x0000010005147890 */ /* 0x000fe2000fffe03f */
[-C--:B---3--:R-:W-:Y:S01]  /*1070*/  ISETP.GE.AND P4, PT, R4, R5.reuse, PT ;  /* 0x000000050400720c */ /* 0x088fe20003f86270 */
[----:B------:R-:W-:Y:S01]  /*1080*/  UIADD3 UR22, UR6, 0x100, URZ ;  /* 0x0000010006167890 */ /* 0x000fe2000fffe03f */
[----:B------:R-:W-:Y:S01]  /*1090*/  IADD3 R4, R2, 0x9, RZ ;  /* 0x0000000902047810 */ /* 0x000fe20007ffe0ff */
[----:B------:R-:W-:Y:S01]  /*10a0*/  UMOV UR21, 0xc0000010 ;  /* 0xc000001000157882 */ /* 0x000fe20000000000 */
[----:B------:R-:W-:Y:S01]  /*10b0*/  UMOV UR23, 0xc0000010 ;  /* 0xc000001000177882 */ /* 0x000fe20000000000 */
[----:B------:R-:W-:Y:S01]  /*10c0*/  UIADD3 UR24, UR5, 0x180, URZ ;  /* 0x0000018005187890 */ /* 0x000fe2000fffe03f */
[-C--:B------:R-:W-:Y:S01]  /*10d0*/  ISETP.GE.AND P2, PT, R8, R5.reuse, PT ;  /* 0x000000050800720c */ /* 0x080fe20003f46270 */
[----:B------:R-:W-:Y:S01]  /*10e0*/  UIADD3 UR26, UR6, 0x180, URZ ;  /* 0x00000180061a7890 */ /* 0x000fe2000fffe03f */
[CC--:B------:R-:W-:Y:S01]  /*10f0*/  ISETP.GE.AND P1, PT, R2.reuse, R5.reuse, PT ;  /* 0x000000050200720c */ /* 0x0c0fe20003f26270 */
[----:B------:R-:W-:Y:S01]  /*1100*/  UMOV UR25, 0xc0000010 ;  /* 0xc000001000197882 */ /* 0x000fe20000000000 */
[----:B------:R-:W-:Y:S01]  /*1110*/  UMOV UR27, 0xc0000010 ;  /* 0xc0000010001b7882 */ /* 0x000fe20000000000 */
[----:B------:R-:W-:Y:S01]  /*1120*/  UIADD3 UR12, UR5, 0x200, URZ ;  /* 0x00000200050c7890 */ /* 0x000fe2000fffe03f */
[----:B------:R-:W-:Y:S01]  /*1130*/  VIADD R8, R2, 0x11 ;  /* 0x0000001102087836 */ /* 0x000fe20000000000 */
[----:B------:R-:W-:Y:S01]  /*1140*/  UIADD3 UR14, UR6, 0x200, URZ ;  /* 0x00000200060e7890 */ /* 0x000fe2000fffe03f */
[-C--:B------:R-:W-:Y:S01]  /*1150*/  ISETP.GE.AND P3, PT, R4, R5.reuse, PT ;  /* 0x000000050400720c */ /* 0x080fe20003f66270 */
[----:B------:R-:W-:Y:S01]  /*1160*/  UMOV UR13, 0xc0000010 ;  /* 0xc0000010000d7882 */ /* 0x000fe20000000000 */
[----:B------:R-:W-:Y:S01]  /*1170*/  UMOV UR15, 0xc0000010 ;  /* 0xc0000010000f7882 */ /* 0x000fe20000000000 */
[----:B------:R-:W-:Y:S01]  /*1180*/  VIADD R4, R2, 0x18 ;  /* 0x0000001802047836 */ /* 0x000fe20000000000 */
[-C--:B------:R-:W-:Y:S01]  /*1190*/  ISETP.GE.AND P5, PT, R8, R5.reuse, PT ;  /* 0x000000050800720c */ /* 0x080fe20003fa6270 */
[----:B------:R-:W-:Y:S01]  /*11a0*/  ULDC UR5, c[0x0][0x604] ;  /* 0x0001810000057ab9 */ /* 0x000fe20000000800 */
[----:B------:R-:W-:Y:S01]  /*11b0*/  IADD3 R8, R2, 0x19, RZ ;  /* 0x0000001902087810 */ /* 0x000fe20007ffe0ff */
[----:B------:R-:W-:Y:S01]  /*11c0*/  USHF.L.U32 UR7, UR7, 0x3, URZ ;  /* 0x0000000307077899 */ /* 0x000fe2000800063f */
[----:B------:R-:W-:-:S02]  /*11d0*/  ISETP.GE.AND P6, PT, R10, R5, PT ;  /* 0x000000050a00720c */ /* 0x000fc40003fc6270 */
[----:B------:R-:W-:Y:S01]  /*11e0*/  SHF.L.U32 R0, R0, 0x2, RZ ;  /* 0x0000000200007819 */ /* 0x000fe200000006ff */
[----:B------:R-:W-:-:S06]  /*11f0*/  ULOP3.LUT UR7, UR7, 0x8, URZ, 0xc, !UPT ;  /* 0x0000000807077892 */ /* 0x000fcc000f8e0c3f */
[----:B------:R-:W-:Y:S01]  /*1200*/  IMAD.U32 R13, RZ, RZ, UR7 ;  /* 0x00000007ff0d7e24 */ /* 0x000fe2000f8e00ff */
[----:B------:R-:W-:Y:S02]  /*1210*/  WARPGROUP.DEPBAR.LE gsb0, 0x0 ;  /* 0x00008000000079c5 */ /* 0x000fe40000010000 */
[----:B------:R-:W-:-:S06]  /*1220*/  WARPGROUP.ARRIVE ;  /* 0x00000000000079c5 */ /* 0x000fcc0000000000 */
[----:B------:R-:W-:Y:S03]  /*1230*/  QGMMA.64x64x32.F32.E4M3.E4M3 R24, gdesc[UR16], R24, gsb0 ;  /* 0x00e00000101879f3 */ /* 0x000fe60008000818 */
        /* <DEDUP_REMOVED lines=10> */
[----:B------:R-:W-:Y:S01]  /*12e0*/  FSEL R24, R24, -INF , !P1 ;  /* 0xff80000018187808 */ /* 0x000fe20004800000 */
[----:B------:R2:W-:Y:S01]  /*12f0*/  SYNCS.ARRIVE.TRANS64.A1T0 RZ, [R13+UR29], RZ ;  /* 0x000000ff0dff79a7 */ /* 0x0005e2000810001d */
[----:B------:R-:W-:Y:S02]  /*1300*/  FSEL R25, R25, -INF , !P4 ;  /* 0xff80000019197808 */ /* 0x000fe40006000000 */
[----:B------:R-:W-:Y:S02]  /*1310*/  FSEL R28, R28, -INF , !P2 ;  /* 0xff8000001c1c7808 */ /* 0x000fe40005000000 */
[----:B------:R-:W-:-:S02]  /*1320*/  FMNMX R3, R24, R25, !PT ;  /* 0x0000001918037209 */ /* 0x000fc40007800000 */
[----:B------:R-:W-:Y:S02]  /*1330*/  FSEL R26, R26, -INF , !P1 ;  /* 0xff8000001a1a7808 */ /* 0x000fe40004800000 */
[-C--:B------:R-:W-:Y:S01]  /*1340*/  ISETP.GE.AND P1, PT, R4, R5.reuse, PT ;  /* 0x000000050400720c */ /* 0x080fe20003f26270 */
[----:B------:R-:W-:Y:S01]  /*1350*/  VIADD R4, R2, 0x20 ;  /* 0x0000002002047836 */ /* 0x000fe20000000000 */
[----:B------:R-:W-:Y:S02]  /*1360*/  FSEL R27, R27, -INF , !P4 ;  /* 0xff8000001b1b7808 */ /* 0x000fe40006000000 */
[----:B------:R-:W-:Y:S02]  /*1370*/  ISETP.GE.AND P4, PT, R8, R5, PT ;  /* 0x000000050800720c */ /* 0x000fe40003f86270 */
[----:B------:R-:W-:Y:S02]  /*1380*/  FSEL R29, R29, -INF , !P3 ;  /* 0xff8000001d1d7808 */ /* 0x000fe40005800000 */
[----:B------:R-:W-:-:S02]  /*1390*/  FMNMX R8, R28, R3, !PT ;  /* 0x000000031c087209 */ /* 0x000fc40007800000 */
[----:B------:R-:W-:Y:S02]  /*13a0*/  FSEL R30, R30, -INF , !P2 ;  /* 0xff8000001e1e7808 */ /* 0x000fe40005000000 */
[----:B------:R-:W-:Y:S01]  /*13b0*/  ISETP.GE.AND P2, PT, R4, R5, PT ;  /* 0x000000050400720c */ /* 0x000fe20003f46270 */
[----:B------:R-:W-:Y:S01]  /*13c0*/  VIADD R4, R2, 0x21 ;  /* 0x0000002102047836 */ /* 0x000fe20000000000 */
[----:B------:R-:W-:Y:S02]  /*13d0*/  FSEL R32, R32, -INF , !P6 ;  /* 0xff80000020207808 */ /* 0x000fe40007000000 */
[----:B------:R-:W-:Y:S02]  /*13e0*/  FMNMX R3, R29, R8, !PT ;  /* 0x000000081d037209 */ /* 0x000fe40007800000 */
[----:B------:R-:W-:Y:S02]  /*13f0*/  FSEL R33, R33, -INF , !P5 ;  /* 0xff80000021217808 */ /* 0x000fe40006800000 */
[----:B------:R-:W-:-:S02]  /*1400*/  FMNMX R8, R32, R3, !PT ;  /* 0x0000000320087209 */ /* 0x000fc40007800000 */
[----:B------:R-:W-:Y:S02]  /*1410*/  FSEL R31, R31, -INF , !P3 ;  /* 0xff8000001f1f7808 */ /* 0x000fe40005800000 */
[-C--:B------:R-:W-:Y:S01]  /*1420*/  ISETP.GE.AND P3, PT, R4, R5.reuse, PT ;  /* 0x000000050400720c */ /* 0x080fe20003f66270 */
[----:B------:R-:W-:Y:S01]  /*1430*/  VIADD R4, R2, 0x28 ;  /* 0x0000002802047836 */ /* 0x000fe20000000000 */
[----:B------:R-:W-:Y:S02]  /*1440*/  FSEL R36, R36, -INF , !P1 ;  /* 0xff80000024247808 */ /* 0x000fe40004800000 */
[----:B------:R-:W-:Y:S02]  /*1450*/  FMNMX R3, R33, R8, !PT ;  /* 0x0000000821037209 */ /* 0x000fe40007800000 */
[----:B------:R-:W-:Y:S02]  /*1460*/  FSEL R34, R34, -INF , !P6 ;  /* 0xff80000022227808 */ /* 0x000fe40007000000 */
[----:B------:R-:W-:-:S02]  /*1470*/  ISETP.GE.AND P6, PT, R4, R5, PT ;  /* 0x000000050400720c */ /* 0x000fc40003fc6270 */
[----:B------:R-:W-:Y:S02]  /*1480*/  FSEL R37, R37, -INF , !P4 ;  /* 0xff80000025257808 */ /* 0x000fe40006000000 */
[----:B------:R-:W-:Y:S02]  /*1490*/  FMNMX R8, R36, R3, !PT ;  /* 0x0000000324087209 */ /* 0x000fe40007800000 */
[----:B------:R-:W-:Y:S02]  /*14a0*/  IADD3 R4, R2, 0x29, RZ ;  /* 0x0000002902047810 */ /* 0x000fe40007ffe0ff */
[----:B------:R-:W-:Y:S02]  /*14b0*/  FSEL R35, R35, -INF , !P5 ;  /* 0xff80000023237808 */ /* 0x000fe40006800000 */
[----:B------:R-:W-:Y:S02]  /*14c0*/  FSEL R40, R40, -INF , !P2 ;  /* 0xff80000028287808 */ /* 0x000fe40005000000 */
[----:B------:R-:W-:-:S02]  /*14d0*/  FMNMX R3, R37, R8, !PT ;  /* 0x0000000825037209 */ /* 0x000fc40007800000 */
[----:B------:R-:W-:Y:S01]  /*14e0*/  ISETP.GE.AND P5, PT, R4, R5, PT ;  /* 0x000000050400720c */ /* 0x000fe20003fa6270 */
[----:B------:R-:W-:Y:S01]  /*14f0*/  VIADD R4, R2, 0x30 ;  /* 0x0000003002047836 */ /* 0x000fe20000000000 */
[----:B------:R-:W-:Y:S02]  /*1500*/  FSEL R41, R41, -INF , !P3 ;  /* 0xff80000029297808 */ /* 0x000fe40005800000 */
[----:B------:R-:W-:Y:S02]  /*1510*/  FMNMX R8, R40, R3, !PT ;  /* 0x0000000328087209 */ /* 0x000fe40007800000 */
[----:B------:R-:W-:Y:S02]  /*1520*/  FSEL R38, R38, -INF , !P1 ;  /* 0xff80000026267808 */ /* 0x000fe40004800000 */
[----:B------:R-:W-:Y:S01]  /*1530*/  ISETP.GE.AND P1, PT, R4, R5, PT ;  /* 0x000000050400720c */ /* 0x000fe20003f26270 */
[----:B------:R-:W-:Y:S01]  /*1540*/  VIADD R4, R2, 0x31 ;  /* 0x0000003102047836 */ /* 0x000fe20000000000 */
[----:B------:R-:W-:-:S02]  /*1550*/  FSEL R44, R44, -INF , !P6 ;  /* 0xff8000002c2c7808 */ /* 0x000fc40007000000 */
[----:B------:R-:W-:Y:S02]  /*1560*/  FMNMX R3, R41, R8, !PT ;  /* 0x0000000829037209 */ /* 0x000fe40007800000 */
[----:B------:R-:W-:Y:S02]  /*1570*/  FSEL R39, R39, -INF , !P4 ;  /* 0xff80000027277808 */ /* 0x000fe40006000000 */
[----:B------:R-:W-:Y:S02]  /*1580*/  FSEL R45, R45, -INF , !P5 ;  /* 0xff8000002d2d7808 */ /* 0x000fe40006800000 */
[----:B------:R-:W-:Y:S02]  /*1590*/  FMNMX R8, R44, R3, !PT ;  /* 0x000000032c087209 */ /* 0x000fe40007800000 */
[----:B------:R-:W-:Y:S01]  /*15a0*/  ISETP.GE.AND P4, PT, R4, R5, PT ;  /* 0x000000050400720c */ /* 0x000fe20003f86270 */
[----:B------:R-:W-:Y:S01]  /*15b0*/  VIADD R4, R2, 0x38 ;  /* 0x0000003802047836 */ /* 0x000fe20000000000 */
[----:B------:R-:W-:-:S02]  /*15c0*/  FSEL R48, R48, -INF , !P1 ;  /* 0xff80000030307808 */ /* 0x000fc40004800000 */
[----:B------:R-:W-:Y:S02]  /*15d0*/  FMNMX R3, R45, R8, !PT ;  /* 0x000000082d037209 */ /* 0x000fe40007800000 */
[----:B------:R-:W-:Y:S02]  /*15e0*/  FSEL R42, R42, -INF , !P2 ;  /* 0xff8000002a2a7808 */ /* 0x000fe40005000000 */
[----:B------:R-:W-:Y:S02]  /*15f0*/  ISETP.GE.AND P2, PT, R4, R5, PT ;  /* 0x000000050400720c */ /* 0x000fe40003f46270 */
[----:B------:R-:W-:Y:S02]  /*1600*/  IADD3 R4, R2, 0x39, RZ ;  /* 0x0000003902047810 */ /* 0x000fe40007ffe0ff */
[----:B------:R-:W-:Y:S02]  /*1610*/  FSEL R49, R49, -INF , !P4 ;  /* 0xff80000031317808 */ /* 0x000fe40006000000 */
[----:B------:R-:W-:-:S02]  /*1620*/  FMNMX R8, R48, R3, !PT ;  /* 0x0000000330087209 */ /* 0x000fc40007800000 */
[----:B------:R-:W-:Y:S02]  /*1630*/  FSEL R43, R43, -INF , !P3 ;  /* 0xff8000002b2b7808 */ /* 0x000fe40005800000 */
[----:B------:R-:W-:Y:S02]  /*1640*/  ISETP.GE.AND P3, PT, R4, R5, PT ;  /* 0x000000050400720c */ /* 0x000fe40003f66270 */
[----:B------:R-:W-:Y:S02]  /*1650*/  FSEL R52, R52, -INF , !P2 ;  /* 0xff80000034347808 */ /* 0x000fe40005000000 */
[----:B------:R-:W-:Y:S02]  /*1660*/  FMNMX R3, R49, R8, !PT ;  /* 0x0000000831037209 */ /* 0x000fe40007800000 */
[----:B------:R-:W-:Y:S02]  /*1670*/  FSEL R53, R53, -INF , !P3 ;  /* 0xff80000035357808 */ /* 0x000fe40005800000 */
[----:B------:R-:W-:-:S02]  /*1680*/  FMNMX R4, R52, R3, !PT ;  /* 0x0000000334047209 */ /* 0x000fc40007800000 */
[----:B------:R-:W-:Y:S02]  /*1690*/  FMNMX R7, R26, R27, !PT ;  /* 0x0000001b1a077209 */ /* 0x000fe40007800000 */
[----:B------:R-:W-:Y:S02]  /*16a0*/  FMNMX R8, R53, R4, !PT ;  /* 0x0000000435087209 */ /* 0x000fe40007800000 */
[----:B------:R-:W-:Y:S02]  /*16b0*/  FSEL R46, R46, -INF , !P6 ;  /* 0xff8000002e2e7808 */ /* 0x000fe40007000000 */
[----:B------:R-:W-:Y:S01]  /*16c0*/  FSEL R47, R47, -INF , !P5 ;  /* 0xff8000002f2f7808 */ /* 0x000fe20006800000 */
[----:B------:R-:W3:Y:S01]  /*16d0*/  SHFL.BFLY PT, R3, R8, 0x1, 0x1f ;  /* 0x0c201f0008037f89 */ /* 0x000ee200000e0000 */
[----:B------:R-:W-:Y:S02]  /*16e0*/  FSEL R50, R50, -INF , !P1 ;  /* 0xff80000032327808 */ /* 0x000fe40004800000 */
[----:B------:R-:W-:-:S02]  /*16f0*/  FSEL R51, R51, -INF , !P4 ;  /* 0xff80000033337808 */ /* 0x000fc40006000000 */
[----:B------:R-:W-:Y:S02]  /*1700*/  FSEL R54, R54, -INF , !P2 ;  /* 0xff80000036367808 */ /* 0x000fe40005000000 */
[----:B------:R-:W-:Y:S02]  /*1710*/  FSEL R55, R55, -INF , !P3 ;  /* 0xff80000037377808 */ /* 0x000fe40005800000 */
[----:B---3--:R-:W-:-:S05]  /*1720*/  FMNMX R9, R8, R3, !PT ;  /* 0x0000000308097209 */ /* 0x008fca0007800000 */
[----:B------:R-:W3:Y:S02]  /*1730*/  SHFL.BFLY PT, R4, R9, 0x2, 0x1f ;  /* 0x0c401f0009047f89 */ /* 0x000ee400000e0000 */
[----:B---3--:R-:W-:Y:S02]  /*1740*/  FMNMX R3, R9, R4, !PT ;  /* 0x0000000409037209 */ /* 0x008fe40007800000 */
[----:B------:R-:W-:Y:S02]  /*1750*/  FMNMX R4, R30, R7, !PT ;  /* 0x000000071e047209 */ /* 0x000fe40007800000 */
[----:B------:R-:W-:Y:S02]  /*1760*/  FSETP.NEU.AND P0, PT, R3, -INF , PT ;  /* 0xff8000000300780b */ /* 0x000fe40003f0d000 */
[----:B------:R-:W-:Y:S02]  /*1770*/  FMNMX R7, R31, R4, !PT ;  /* 0x000000041f077209 */ /* 0x000fe40007800000 */
[----:B------:R-:W-:-:S02]  /*1780*/  FSEL R10, R3, RZ, P0 ;  /* 0x000000ff030a7208 */ /* 0x000fc40000000000 */
[----:B------:R-:W-:-:S03]  /*1790*/  FMNMX R4, R34, R7, !PT ;  /* 0x0000000722047209 */ /* 0x000fc60007800000 */
[----:B------:R-:W-:Y:S01]  /*17a0*/  FMUL R10, R10, UR5 ;  /* 0x000000050a0a7c20 */ /* 0x000fe20008400000 */
[----:B------:R-:W-:-:S03]  /*17b0*/  FMNMX R7, R35, R4, !PT ;  /* 0x0000000423077209 */ /* 0x000fc60007800000 */
[--C-:B------:R-:W-:Y:S01]  /*17c0*/  FFMA R24, R24, UR5, -R10.reuse ;  /* 0x0000000518187c23 */ /* 0x100fe2000800080a */
[----:B------:R-:W-:Y:S01]  /*17d0*/  FMNMX R4, R38, R7, !PT ;  /* 0x0000000726047209 */ /* 0x000fe20007800000 */
[--C-:B------:R-:W-:Y:S01]  /*17e0*/  FFMA R36, R36, UR5, -R10.reuse ;  /* 0x0000000524247c23 */ /* 0x100fe2000800080a */
[--C-:B------:R-:W-:Y:S01]  /*17f0*/  FFMA R28, R28, UR5, -R10.reuse ;  /* 0x000000051c1c7c23 */ /* 0x100fe2000800080a */
[--C-:B------:R-:W-:Y:S01]  /*1800*/  FFMA R32, R32, UR5, -R10.reuse ;  /* 0x0000000520207c23 */ /* 0x100fe2000800080a */
[----:B------:R-:W-:Y:S01]  /*1810*/  FMNMX R7, R39, R4, !PT ;  /* 0x0000000427077209 */ /* 0x000fe20007800000 */
[--C-:B------:R-:W-:Y:S01]  /*1820*/  FFMA R25, R25, UR5, -R10.reuse ;  /* 0x0000000519197c23 */ /* 0x100fe2000800080a */
[----:B------:R-:W-:Y:S01]  /*1830*/  FSETP.GEU.AND P5, PT, R24, -126, PT ;  /* 0xc2fc00001800780b */ /* 0x000fe20003fae000 */
        /* <DEDUP_REMOVED lines=12> */
[----:B------:R-:W-:Y:S01]  /*1900*/  @!P5 FMUL R24, R24, 0.5 ;  /* 0x3f0000001818d820 */ /* 0x000fe20000400000 */
[----:B------:R-:W-:Y:S01]  /*1910*/  FMNMX R7, R47, R4, !PT ;  /* 0x000000042f077209 */ /* 0x000fe20007800000 */
[--C-:B------:R-:W-:Y:S01]  /*1920*/  FFMA R45, R45, UR5, -R10.reuse ;  /* 0x000000052d2d7c23 */ /* 0x100fe2000800080a */
[----:B------:R-:W-:Y:S01]  /*1930*/  FSETP.GEU.AND P3, PT, R33, -126, PT ;  /* 0xc2fc00002100780b */ /* 0x000fe20003f6e000 */
[----:B------:R-:W-:Y:S01]  /*1940*/  @!P2 FMUL R28, R28, 0.5 ;  /* 0x3f0000001c1ca820 */ /* 0x000fe20000400000 */
[----:B------:R-:W-:Y:S01]  /*1950*/  FMNMX R4, R50, R7, !PT ;  /* 0x0000000732047209 */ /* 0x000fe20007800000 */
[----:B------:R-:W3:Y:S01]  /*1960*/  MUFU.EX2 R24, R24 ;  /* 0x0000001800187308 */ /* 0x000ee20000000800 */
[----:B------:R-:W-:Y:S01]  /*1970*/  FSETP.GEU.AND P6, PT, R29, -126, PT ;  /* 0xc2fc00001d00780b */ /* 0x000fe20003fce000 */
[----:B------:R-:W-:Y:S01]  /*1980*/  @!P4 FMUL R32, R32, 0.5 ;  /* 0x3f0000002020c820 */ /* 0x000fe20000400000 */
[----:B------:R-:W-:Y:S01]  /*1990*/  FMNMX R7, R51, R4, !PT ;  /* 0x0000000433077209 */ /* 0x000fe20007800000 */
[--C-:B------:R-:W-:Y:S01]  /*19a0*/  FFMA R48, R48, UR5, -R10.reuse ;  /* 0x0000000530307c23 */ /* 0x100fe2000800080a */
[--C-:B------:R-:W-:Y:S01]  /*19b0*/  FFMA R40, R40, UR5, -R10.reuse ;  /* 0x0000000528287c23 */ /* 0x100fe2000800080a */
[----:B------:R-:W-:Y:S01]  /*19c0*/  @!P1 FMUL R25, R25, 0.5 ;  /* 0x3f00000019199820 */ /* 0x000fe20000400000 */
[----:B------:R-:W-:Y:S01]  /*19d0*/  FMNMX R4, R54, R7, !PT ;  /* 0x0000000736047209 */ /* 0x000fe20007800000 */
[----:B------:R-:W4:Y:S01]  /*19e0*/  MUFU.EX2 R28, R28 ;  /* 0x0000001c001c7308 */ /* 0x000f220000000800 */
[--C-:B------:R-:W-:Y:S01]  /*19f0*/  FFMA R52, R52, UR5, -R10.reuse ;  /* 0x0000000534347c23 */ /* 0x100fe2000800080a */
[----:B------:R-:W-:Y:S01]  /*1a00*/  @!P3 FMUL R33, R33, 0.5 ;  /* 0x3f0000002121b820 */ /* 0x000fe20000400000 */
[----:B------:R-:W-:Y:S01]  /*1a10*/  FMNMX R4, R55, R4, !PT ;  /* 0x0000000437047209 */ /* 0x000fe20007800000 */
[----:B------:R-:W-:Y:S01]  /*1a20*/  FFMA R10, R53, UR5, -R10 ;  /* 0x00000005350a7c23 */ /* 0x000fe2000800080a */
[----:B------:R-:W-:Y:S01]  /*1a30*/  FSETP.GEU.AND P0, PT, R40, -126, PT ;  /* 0xc2fc00002800780b */ /* 0x000fe20003f0e000 */
[----:B------:R-:W-:-:S02]  /*1a40*/  @!P6 FMUL R29, R29, 0.5 ;  /* 0x3f0000001d1de820 */ /* 0x000fc40000400000 */
[----:B------:R-:W5:Y:S01]  /*1a50*/  SHFL.BFLY PT, R7, R4, 0x1, 0x1f ;  /* 0x0c201f0004077f89 */ /* 0x000f6200000e0000 */
[----:B---3--:R-:W-:Y:S01]  /*1a60*/  @!P5 FMUL R24, R24, R24 ;  /* 0x000000181818d220 */ /* 0x008fe20000400000 */
[----:B------:R-:W-:Y:S01]  /*1a70*/  FSETP.GEU.AND P5, PT, R36, -126, PT ;  /* 0xc2fc00002400780b */ /* 0x000fe20003fae000 */
[----:B------:R-:W3:Y:S01]  /*1a80*/  MUFU.EX2 R8, R25 ;  /* 0x0000001900087308 */ /* 0x000ee20000000800 */
[----:B----4-:R-:W-:Y:S01]  /*1a90*/  @!P2 FMUL R28, R28, R28 ;  /* 0x0000001c1c1ca220 */ /* 0x010fe20000400000 */
[----:B------:R-:W-:-:S06]  /*1aa0*/  FSETP.GEU.AND P2, PT, R41, -126, PT ;  /* 0xc2fc00002900780b */ /* 0x000fcc0003f4e000 */
[----:B------:R-:W4:Y:S01]  /*1ab0*/  MUFU.EX2 R32, R32 ;  /* 0x0000002000207308 */ /* 0x000f220000000800 */
[----:B------:R-:W-:-:S03]  /*1ac0*/  @!P0 FMUL R40, R40, 0.5 ;  /* 0x3f00000028288820 */ /* 0x000fc60000400000 */
[----:B------:R-:W-:-:S04]  /*1ad0*/  @!P5 FMUL R36, R36, 0.5 ;  /* 0x3f0000002424d820 */ /* 0x000fc80000400000 */
[----:B------:R-:W1:Y:S01]  /*1ae0*/  MUFU.EX2 R14, R33 ;  /* 0x00000021000e7308 */ /* 0x000e620000000800 */
[----:B---3--:R-:W-:Y:S01]  /*1af0*/  @!P1 FMUL R8, R8, R8 ;  /* 0x0000000808089220 */ /* 0x008fe20000400000 */
[----:B------:R-:W-:Y:S01]  /*1b00*/  FSETP.GEU.AND P1, PT, R37, -126, PT ;  /* 0xc2fc00002500780b */ /* 0x000fe20003f2e000 */
[----:B------:R-:W-:Y:S01]  /*1b10*/  @!P2 FMUL R41, R41, 0.5 ;  /* 0x3f0000002929a820 */ /* 0x000fe20000400000 */
[----:B-----5:R-:W-:-:S04]  /*1b20*/  FMNMX R4, R4, R7, !PT ;  /* 0x0000000704047209 */ /* 0x020fc80007800000 */
[----:B------:R-:W3:Y:S01]  /*1b30*/  MUFU.EX2 R36, R36 ;  /* 0x0000002400247308 */ /* 0x000ee20000000800 */
[----:B----4-:R-:W-:Y:S01]  /*1b40*/  @!P4 FMUL R32, R32, R32 ;  /* 0x000000202020c220 */ /* 0x010fe20000400000 */
[----:B------:R-:W4:Y:S01]  /*1b50*/  SHFL.BFLY PT, R7, R4, 0x2, 0x1f ;  /* 0x0c401f0004077f89 */ /* 0x000f2200000e0000 */
[----:B------:R-:W-:-:S04]  /*1b60*/  FSETP.GEU.AND P4, PT, R44, -126, PT ;  /* 0xc2fc00002c00780b */ /* 0x000fc80003f8e000 */
[----:B------:R-:W-:Y:S01]  /*1b70*/  @!P1 FMUL R37, R37, 0.5 ;  /* 0x3f00000025259820 */ /* 0x000fe20000400000 */
[----:B------:R5:W2:Y:S01]  /*1b80*/  MUFU.EX2 R12, R29 ;  /* 0x0000001d000c7308 */ /* 0x000aa20000000800 */
[----:B-1----:R-:W-:Y:S01]  /*1b90*/  @!P3 FMUL R14, R14, R14 ;  /* 0x0000000e0e0eb220 */ /* 0x002fe20000400000 */
[----:B------:R-:W-:-:S06]  /*1ba0*/  FSETP.GEU.AND P3, PT, R45, -126, PT ;  /* 0xc2fc00002d00780b */ /* 0x000fcc0003f6e000 */
[----:B------:R-:W-:Y:S01]  /*1bb0*/  @!P4 FMUL R44, R44, 0.5 ;  /* 0x3f0000002c2cc820 */ /* 0x000fe20000400000 */
[----:B---3--:R-:W-:Y:S01]  /*1bc0*/  @!P5 FMUL R36, R36, R36 ;  /* 0x000000242424d220 */ /* 0x008fe20000400000 */
[----:B------:R-:W1:Y:S01]  /*1bd0*/  MUFU.EX2 R16, R37 ;  /* 0x0000002500107308 */ /* 0x000e620000000800 */
[----:B-----5:R-:W-:-:S03]  /*1be0*/  F2FP.SATFINITE.E4M3.F32.PACK_AB_MERGE_C R29, R71, R8, RZ ;  /* 0x00000008471d723e */ /* 0x020fc600048070ff */
[----:B------:R-:W-:Y:S01]  /*1bf0*/  F2FP.SATFINITE.E4M3.F32.PACK_AB_MERGE_C R53, R71, R36, RZ ;  /* 0x000000244735723e */ /* 0x000fe200048070ff */
[----:B------:R-:W-:Y:S01]  /*1c00*/  @!P3 FMUL R45, R45, 0.5 ;  /* 0x3f0000002d2db820 */ /* 0x000fe20000400000 */
[----:B--2---:R-:W-:Y:S01]  /*1c10*/  @!P6 FMUL R12, R12, R12 ;  /* 0x0000000c0c0ce220 */ /* 0x004fe20000400000 */
[----:B----4-:R-:W-:Y:S01]  /*1c20*/  FMNMX R4, R4, R7, !PT ;  /* 0x0000000704047209 */ /* 0x010fe20007800000 */
[----:B------:R-:W2:Y:S01]  /*1c30*/  MUFU.EX2 R41, R41 ;  /* 0x0000002900297308 */ /* 0x000ea20000000800 */
[----:B------:R-:W-:Y:S02]  /*1c40*/  FSETP.GEU.AND P6, PT, R52, -126, PT ;  /* 0xc2fc00003400780b */ /* 0x000fe40003fce000 */
[C---:B------:R-:W-:Y:S02]  /*1c50*/  FSETP.NEU.AND P5, PT, R4.reuse, -INF , PT ;  /* 0xff8000000400780b */ /* 0x040fe40003fad000 */
[----:B------:R-:W-:Y:S02]  /*1c60*/  F2FP.SATFINITE.E4M3.F32.PACK_AB_MERGE_C R33, R71, R12, RZ ;  /* 0x0000000c4721723e */ /* 0x000fe400048070ff */
[----:B------:R-:W-:Y:S01]  /*1c70*/  FSEL R7, R4, RZ, P5 ;  /* 0x000000ff04077208 */ /* 0x000fe20002800000 */
[----:B------:R-:W3:Y:S01]  /*1c80*/  MUFU.EX2 R44, R44 ;  /* 0x0000002c002c7308 */ /* 0x000ee20000000800 */
[----:B------:R-:W-:Y:S01]  /*1c90*/  FSETP.GEU.AND P5, PT, R49, -126, PT ;  /* 0xc2fc00003100780b */ /* 0x000fe20003fae000 */
[----:B-1----:R-:W-:Y:S01]  /*1ca0*/  @!P1 FMUL R16, R16, R16 ;  /* 0x0000001010109220 */ /* 0x002fe20000400000 */
[----:B------:R-:W-:Y:S01]  /*1cb0*/  FSETP.GEU.AND P1, PT, R48, -126, PT ;  /* 0xc2fc00003000780b */ /* 0x000fe20003f2e000 */
[----:B------:R-:W-:Y:S01]  /*1cc0*/  FMUL R7, R7, UR5 ;  /* 0x0000000507077c20 */ /* 0x000fe20008400000 */
[----:B------:R-:W-:Y:S01]  /*1cd0*/  F2FP.SATFINITE.E4M3.F32.PACK_AB_MERGE_C R37, R71, R14, RZ ;  /* 0x0000000e4725723e */ /* 0x000fe200048070ff */
[----:B------:R-:W-:Y:S01]  /*1ce0*/  @!P6 FMUL R52, R52, 0.5 ;  /* 0x3f0000003434e820 */ /* 0x000fe20000400000 */
[----:B------:R-:W-:Y:S01]  /*1cf0*/  LOP3.LUT R53, R53, 0xff, RZ, 0xc0, !PT ;  /* 0x000000ff35357812 */ /* 0x000fe200078ec0ff */
[----:B------:R-:W1:Y:S01]  /*1d00*/  MUFU.EX2 R45, R45 ;  /* 0x0000002d002d7308 */ /* 0x000e620000000800 */
[--C-:B------:R-:W-:Y:S01]  /*1d10*/  FFMA R26, R26, UR5, -R7.reuse ;  /* 0x000000051a1a7c23 */ /* 0x100fe20008000807 */
[--C-:B------:R-:W-:Y:S01]  /*1d20*/  FFMA R31, R31, UR5, -R7.reuse ;  /* 0x000000051f1f7c23 */ /* 0x100fe20008000807 */
[--C-:B------:R-:W-:Y:S01]  /*1d30*/  FFMA R27, R27, UR5, -R7.reuse ;  /* 0x000000051b1b7c23 */ /* 0x100fe20008000807 */
[----:B--2---:R-:W-:Y:S01]  /*1d40*/  @!P2 FMUL R41, R41, R41 ;  /* 0x000000292929a220 */ /* 0x004fe20000400000 */
[----:B------:R-:W-:Y:S01]  /*1d50*/  FSETP.GEU.AND P2, PT, R10, -126, PT ;  /* 0xc2fc00000a00780b */ /* 0x000fe20003f4e000 */
[----:B------:R-:W-:Y:S01]  /*1d60*/  @!P5 FMUL R49, R49, 0.5 ;  /* 0x3f0000003131d820 */ /* 0x000fe20000400000 */
[--C-:B------:R-:W-:Y:S01]  /*1d70*/  FFMA R30, R30, UR5, -R7.reuse ;  /* 0x000000051e1e7c23 */ /* 0x100fe20008000807 */
[----:B------:R-:W-:Y:S01]  /*1d80*/  @!P1 FMUL R48, R48, 0.5 ;  /* 0x3f00000030309820 */ /* 0x000fe20000400000 */
[----:B---3--:R-:W-:Y:S01]  /*1d90*/  @!P4 FMUL R44, R44, R44 ;  /* 0x0000002c2c2cc220 */ /* 0x008fe20000400000 */
[----:B------:R-:W-:Y:S01]  /*1da0*/  FSETP.GEU.AND P4, PT, R26, -126, PT ;  /* 0xc2fc00001a00780b */ /* 0x000fe20003f8e000 */
[----:B------:R-:W2:Y:S01]  /*1db0*/  MUFU.EX2 R52, R52 ;  /* 0x0000003400347308 */ /* 0x000ea20000000800 */
[--C-:B------:R-:W-:Y:S01]  /*1dc0*/  FFMA R34, R34, UR5, -R7.reuse ;  /* 0x0000000522227c23 */ /* 0x100fe20008000807 */
[--C-:B------:R-:W-:Y:S01]  /*1dd0*/  FFMA R35, R35, UR5, -R7.reuse ;  /* 0x0000000523237c23 */ /* 0x100fe20008000807 */
[--C-:B------:R-:W-:Y:S01]  /*1de0*/  FFMA R38, R38, UR5, -R7.reuse ;  /* 0x0000000526267c23 */ /* 0x100fe20008000807 */
[--C-:B------:R-:W-:Y:S01]  /*1df0*/  FFMA R43, R43, UR5, -R7.reuse ;  /* 0x000000052b2b7c23 */ /* 0x100fe20008000807 */
[--C-:B------:R-:W-:Y:S01]  /*1e00*/  FFMA R39, R39, UR5, -R7.reuse ;  /* 0x0000000527277c23 */ /* 0x100fe20008000807 */
[----:B-1----:R-:W-:Y:S01]  /*1e10*/  @!P3 FMUL R45, R45, R45 ;  /* 0x0000002d2d2db220 */ /* 0x002fe20000400000 */
[----:B------:R-:W-:Y:S01]  /*1e20*/  FSETP.GEU.AND P3, PT, R27, -126, PT ;  /* 0xc2fc00001b00780b */ /* 0x000fe20003f6e000 */
[----:B------:R-:W1:Y:S01]  /*1e30*/  MUFU.EX2 R49, R49 ;  /* 0x0000003100317308 */ /* 0x000e620000000800 */
[----:B------:R-:W-:Y:S01]  /*1e40*/  @!P2 FMUL R10, R10, 0.5 ;  /* 0x3f0000000a0aa820 */ /* 0x000fe20000400000 */
[--C-:B------:R-:W-:Y:S01]  /*1e50*/  FFMA R9, R42, UR5, -R7.reuse ;  /* 0x000000052a097c23 */ /* 0x100fe20008000807 */
[--C-:B------:R-:W-:Y:S01]  /*1e60*/  FFMA R46, R46, UR5, -R7.reuse ;  /* 0x000000052e2e7c23 */ /* 0x100fe20008000807 */
[----:B------:R-:W-:Y:S01]  /*1e70*/  @!P4 FMUL R26, R26, 0.5 ;  /* 0x3f0000001a1ac820 */ /* 0x000fe20000400000 */
[--C-:B------:R-:W-:Y:S01]  /*1e80*/  FFMA R47, R47, UR5, -R7.reuse ;  /* 0x000000052f2f7c23 */ /* 0x100fe20008000807 */
[--C-:B------:R-:W-:Y:S01]  /*1e90*/  FFMA R50, R50, UR5, -R7.reuse ;  /* 0x0000000532327c23 */ /* 0x100fe20008000807 */
[--C-:B------:R-:W-:Y:S01]  /*1ea0*/  FFMA R51, R51, UR5, -R7.reuse ;  /* 0x0000000533337c23 */ /* 0x100fe20008000807 */
[----:B------:R-:W3:Y:S01]  /*1eb0*/  MUFU.EX2 R48, R48 ;  /* 0x0000003000307308 */ /* 0x000ee20000000800 */
[----:B--2---:R-:W-:Y:S01]  /*1ec0*/  @!P6 FMUL R52, R52, R52 ;  /* 0x000000343434e220 */ /* 0x004fe20000400000 */
[----:B------:R-:W-:Y:S01]  /*1ed0*/  FSETP.GEU.AND P6, PT, R34, -126, PT ;  /* 0xc2fc00002200780b */ /* 0x000fe20003fce000 */
[--C-:B------:R-:W-:Y:S01]  /*1ee0*/  FFMA R54, R54, UR5, -R7.reuse ;  /* 0x0000000536367c23 */ /* 0x100fe20008000807 */
[----:B------:R-:W-:Y:S01]  /*1ef0*/  @!P3 FMUL R27, R27, 0.5 ;  /* 0x3f0000001b1bb820 */ /* 0x000fe20000400000 */
[----:B------:R-:W-:Y:S01]  /*1f00*/  FFMA R7, R55, UR5, -R7 ;  /* 0x0000000537077c23 */ /* 0x000fe20008000807 */
[----:B------:R-:W-:Y:S01]  /*1f10*/  FADD R13, R8, R41 ;  /* 0x00000029080d7221 */ /* 0x000fe20000000000 */
[----:B------:R-:W-:Y:S01]  /*1f20*/  FADD R8, R28, R44 ;  /* 0x0000002c1c087221 */ /* 0x000fe20000000000 */
[----:B------:R-:W2:Y:S01]  /*1f30*/  MUFU.EX2 R10, R10 ;  /* 0x0000000a000a7308 */ /* 0x000ea20000000800 */
[----:B-1----:R-:W-:Y:S01]  /*1f40*/  @!P5 FMUL R49, R49, R49 ;  /* 0x000000313131d220 */ /* 0x002fe20000400000 */
[----:B------:R-:W-:Y:S01]  /*1f50*/  FSETP.GEU.AND P5, PT, R31, -126, PT ;  /* 0xc2fc00001f00780b */ /* 0x000fe20003fae000 */
[----:B------:R-:W-:Y:S01]  /*1f60*/  FADD R17, R36, R52 ;  /* 0x0000003424117221 */ /* 0x000fe20000000000 */
[----:B------:R-:W-:-:S02]  /*1f70*/  F2FP.SATFINITE.E4M3.F32.PACK_AB_MERGE_C R55, R71, R16, RZ ;  /* 0x000000104737723e */ /* 0x000fc400048070ff */
[C---:B------:R-:W-:Y:S01]  /*1f80*/  F2FP.SATFINITE.E4M3.F32.PACK_AB_MERGE_C R57, R71.reuse, R44, RZ ;  /* 0x0000002c4739723e */ /* 0x040fe200048070ff */
[----:B------:R-:W-:Y:S01]  /*1f90*/  @!P6 FMUL R34, R34, 0.5 ;  /* 0x3f0000002222e820 */ /* 0x000fe20000400000 */
[----:B------:R-:W1:Y:S01]  /*1fa0*/  MUFU.EX2 R26, R26 ;  /* 0x0000001a001a7308 */ /* 0x000e620000000800 */
[----:B---3--:R-:W-:Y:S01]  /*1fb0*/  @!P1 FMUL R48, R48, R48 ;  /* 0x0000003030309220 */ /* 0x008fe20000400000 */
[----:B------:R-:W-:Y:S01]  /*1fc0*/  FSETP.GEU.AND P1, PT, R30, -126, PT ;  /* 0xc2fc00001e00780b */ /* 0x000fe20003f2e000 */
[----:B------:R-:W-:Y:S01]  /*1fd0*/  FADD R8, R8, R17 ;  /* 0x0000001108087221 */ /* 0x000fe20000000000 */
[C---:B------:R-:W-:Y:S02]  /*1fe0*/  F2FP.SATFINITE.E4M3.F32.PACK_AB_MERGE_C R41, R71.reuse, R41, RZ ;  /* 0x000000294729723e */ /* 0x040fe400048070ff */
[----:B------:R-:W-:Y:S01]  /*1ff0*/  F2FP.SATFINITE.E4M3.F32.PACK_AB_MERGE_C R58, R71, R48, RZ ;  /* 0x00000030473a723e */ /* 0x000fe200048070ff */
[----:B------:R-:W-:Y:S01]  /*2000*/  @!P5 FMUL R31, R31, 0.5 ;  /* 0x3f0000001f1fd820 */ /* 0x000fe20000400000 */
[----:B------:R3:W4:Y:S01]  /*2010*/  MUFU.EX2 R18, R27 ;  /* 0x0000001b00127308 */ /* 0x0007220000000800 */
[----:B--2---:R-:W-:Y:S01]  /*2020*/  @!P2 FMUL R10, R10, R10 ;  /* 0x0000000a0a0aa220 */ /* 0x004fe20000400000 */
[----:B------:R-:W-:-:S02]  /*2030*/  FSETP.GEU.AND P2, PT, R35, -126, PT ;  /* 0xc2fc00002300780b */ /* 0x000fc40003f4e000 */
[----:B------:R-:W-:Y:S02]  /*2040*/  F2FP.SATFINITE.E4M3.F32.PACK_AB_MERGE_C R52, R71, R52, RZ ;  /* 0x000000344734723e */ /* 0x000fe400048070ff */
[----:B------:R-:W-:Y:S01]  /*2050*/  LOP3.LUT R41, R41, 0xffff, RZ, 0xc0, !PT ;  /* 0x0000ffff29297812 */ /* 0x000fe200078ec0ff */
[----:B------:R-:W-:Y:S01]  /*2060*/  @!P1 FMUL R30, R30, 0.5 ;  /* 0x3f0000001e1e9820 */ /* 0x000fe20000400000 */
[----:B------:R2:W5:Y:S01]  /*2070*/  MUFU.EX2 R20, R31 ;  /* 0x0000001f00147308 */ /* 0x0005620000000800 */
[----:B-1----:R-:W-:Y:S01]  /*2080*/  @!P4 FMUL R26, R26, R26 ;  /* 0x0000001a1a1ac220 */ /* 0x002fe20000400000 */
[----:B------:R-:W-:Y:S02]  /*2090*/  FSETP.GEU.AND P4, PT, R38, -126, PT ;  /* 0xc2fc00002600780b */ /* 0x000fe40003f8e000 */
[----:B---3--:R-:W-:Y:S02]  /*20a0*/  F2FP.SATFINITE.E4M3.F32.PACK_AB_MERGE_C R27, R71, R24, RZ ;  /* 0x00000018471b723e */ /* 0x008fe400048070ff */
[----:B------:R-:W-:Y:S01]  /*20b0*/  LOP3.LUT R52, R52, 0xff, RZ, 0xc0, !PT ;  /* 0x000000ff34347812 */ /* 0x000fe200078ec0ff */
[----:B------:R-:W-:Y:S01]  /*20c0*/  @!P2 FMUL R35, R35, 0.5 ;  /* 0x3f0000002323a820 */ /* 0x000fe20000400000 */
[----:B------:R-:W1:Y:S01]  /*20d0*/  MUFU.EX2 R40, R40 ;  /* 0x0000002800287308 */ /* 0x000e620000000800 */
[----:B----4-:R-:W-:Y:S01]  /*20e0*/  @!P3 FMUL R18, R18, R18 ;  /* 0x000000121212b220 */ /* 0x010fe20000400000 */
[----:B------:R-:W-:-:S02]  /*20f0*/  FSETP.GEU.AND P3, PT, R39, -126, PT ;  /* 0xc2fc00002700780b */ /* 0x000fc40003f6e000 */
[C---:B--2---:R-:W-:Y:S02]  /*2100*/  F2FP.SATFINITE.E4M3.F32.PACK_AB_MERGE_C R31, R71.reuse, R28, RZ ;  /* 0x0000001c471f723e */ /* 0x044fe400048070ff */
[----:B------:R-:W-:Y:S01]  /*2110*/  F2FP.SATFINITE.E4M3.F32.PACK_AB_MERGE_C R28, R71, R18, RZ ;  /* 0x00000012471c723e */ /* 0x000fe200048070ff */
[----:B------:R-:W-:Y:S01]  /*2120*/  @!P4 FMUL R38, R38, 0.5 ;  /* 0x3f0000002626c820 */ /* 0x000fe20000400000 */
[----:B------:R-:W2:Y:S01]  /*2130*/  MUFU.EX2 R30, R30 ;  /* 0x0000001e001e7308 */ /* 0x000ea20000000800 */
[----:B-----5:R-:W-:Y:S01]  /*2140*/  @!P5 FMUL R20, R20, R20 ;  /* 0x000000141414d220 */ /* 0x020fe20000400000 */
[----:B------:R-:W-:Y:S02]  /*2150*/  FSETP.GEU.AND P5, PT, R43, -126, PT ;  /* 0xc2fc00002b00780b */ /* 0x000fe40003fae000 */
[----:B------:R-:W-:Y:S02]  /*2160*/  LOP3.LUT R27, R27, 0xff, RZ, 0xc0, !PT ;  /* 0x000000ff1b1b7812 */ /* 0x000fe400078ec0ff */
[----:B------:R-:W-:Y:S01]  /*2170*/  LOP3.LUT R31, R31, 0xff, RZ, 0xc0, !PT ;  /* 0x000000ff1f1f7812 */ /* 0x000fe200078ec0ff */
[----:B------:R-:W-:Y:S01]  /*2180*/  @!P3 FMUL R39, R39, 0.5 ;  /* 0x3f0000002727b820 */ /* 0x000fe20000400000 */
[----:B------:R3:W4:Y:S01]  /*2190*/  MUFU.EX2 R22, R35 ;  /* 0x0000002300167308 */ /* 0x0007220000000800 */
[----:B-1----:R-:W-:Y:S01]  /*21a0*/  @!P0 FMUL R40, R40, R40 ;  /* 0x0000002828288220 */ /* 0x002fe20000400000 */
[----:B------:R-:W-:-:S02]  /*21b0*/  FSETP.GEU.AND P0, PT, R46, -126, PT ;  /* 0xc2fc00002e00780b */ /* 0x000fc40003f0e000 */
[----:B------:R-:W-:Y:S02]  /*21c0*/  LOP3.LUT R58, R58, 0xff, RZ, 0xc0, !PT ;  /* 0x000000ff3a3a7812 */ /* 0x000fe400078ec0ff */
[----:B------:R-:W-:Y:S01]  /*21d0*/  F2FP.SATFINITE.E4M3.F32.PACK_AB_MERGE_C R56, R71, R40, RZ ;  /* 0x000000284738723e */ /* 0x000fe200048070ff */
[----:B------:R-:W-:Y:S01]  /*21e0*/  @!P5 FMUL R43, R43, 0.5 ;  /* 0x3f0000002b2bd820 */ /* 0x000fe20000400000 */
[----:B------:R1:W5:Y:S01]  /*21f0*/  MUFU.EX2 R42, R39 ;  /* 0x00000027002a7308 */ /* 0x0003620000000800 */
[----:B--2---:R-:W-:Y:S01]  /*2200*/  @!P1 FMUL R30, R30, R30 ;  /* 0x0000001e1e1e9220 */ /* 0x004fe20000400000 */
[----:B------:R-:W-:Y:S02]  /*2210*/  FSETP.GEU.AND P1, PT, R9, -126, PT ;  /* 0xc2fc00000900780b */ /* 0x000fe40003f2e000 */
[----:B---3--:R-:W-:Y:S02]  /*2220*/  F2FP.SATFINITE.E4M3.F32.PACK_AB_MERGE_C R35, R71, R32, RZ ;  /* 0x000000204723723e */ /* 0x008fe400048070ff */
[----:B------:R-:W-:Y:S01]  /*2230*/  LOP3.LUT R56, R56, 0xff, RZ, 0xc0, !PT ;  /* 0x000000ff38387812 */ /* 0x000fe200078ec0ff */
[----:B------:R-:W-:Y:S01]  /*2240*/  @!P0 FMUL R46, R46, 0.5 ;  /* 0x3f0000002e2e8820 */ /* 0x000fe20000400000 */
[----:B------:R-:W2:Y:S01]  /*2250*/  MUFU.EX2 R34, R34 ;  /* 0x0000002200227308 */ /* 0x000ea20000000800 */
[----:B----4-:R-:W-:Y:S01]  /*2260*/  @!P2 FMUL R22, R22, R22 ;  /* 0x000000161616a220 */ /* 0x010fe20000400000 */
[----:B------:R-:W-:-:S02]  /*2270*/  FSETP.GEU.AND P2, PT, R47, -126, PT ;  /* 0xc2fc00002f00780b */ /* 0x000fc40003f4e000 */
[----:B------:R-:W-:Y:S02]  /*2280*/  LOP3.LUT R35, R35, 0xff, RZ, 0xc0, !PT ;  /* 0x000000ff23237812 */ /* 0x000fe400078ec0ff */
[----:B-1----:R-:W-:Y:S01]  /*2290*/  F2FP.SATFINITE.E4M3.F32.PACK_AB_MERGE_C R39, R71, R22, RZ ;  /* 0x000000164727723e */ /* 0x002fe200048070ff */
[----:B------:R-:W-:Y:S01]  /*22a0*/  @!P1 FMUL R9, R9, 0.5 ;  /* 0x3f00000009099820 */ /* 0x000fe20000400000 */
[----:B------:R-:W1:Y:S01]  /*22b0*/  MUFU.EX2 R38, R38 ;  /* 0x0000002600267308 */ /* 0x000e620000000800 */
[----:B-----5:R-:W-:Y:S01]  /*22c0*/  @!P3 FMUL R42, R42, R42 ;  /* 0x0000002a2a2ab220 */ /* 0x020fe20000400000 */
[----:B------:R-:W-:Y:S02]  /*22d0*/  FSETP.GEU.AND P3, PT, R51, -126, PT ;  /* 0xc2fc00003300780b */ /* 0x000fe40003f6e000 */
[----:B------:R-:W-:Y:S02]  /*22e0*/  LOP3.LUT R39, R39, 0xffff, RZ, 0xc0, !PT ;  /* 0x0000ffff27277812 */ /* 0x000fe400078ec0ff */
[----:B------:R-:W-:Y:S01]  /*22f0*/  PRMT R41, R41, 0x7604, R56 ;  /* 0x0000760429297816 */ /* 0x000fe20000000038 */
[----:B------:R-:W-:Y:S01]  /*2300*/  @!P2 FMUL R47, R47, 0.5 ;  /* 0x3f0000002f2fa820 */ /* 0x000fe20000400000 */
[----:B------:R-:W3:Y:S01]  /*2310*/  MUFU.EX2 R43, R43 ;  /* 0x0000002b002b7308 */ /* 0x000ee20000000800 */
[----:B--2---:R-:W-:Y:S01]  /*2320*/  @!P6 FMUL R34, R34, R34 ;  /* 0x000000222222e220 */ /* 0x004fe20000400000 */
[----:B------:R-:W-:-:S02]  /*2330*/  FSETP.GEU.AND P6, PT, R54, -126, PT ;  /* 0xc2fc00003600780b */ /* 0x000fc40003fce000 */
[----:B------:R-:W-:Y:S02]  /*2340*/  LOP3.LUT R28, R28, 0xffff, RZ, 0xc0, !PT ;  /* 0x0000ffff1c1c7812 */ /* 0x000fe400078ec0ff */
[----:B------:R-:W-:Y:S01]  /*2350*/  F2FP.SATFINITE.E4M3.F32.PACK_AB_MERGE_C R36, R71, R34, RZ ;  /* 0x000000224724723e */ /* 0x000fe200048070ff */
[----:B------:R-:W-:Y:S01]  /*2360*/  @!P3 FMUL R51, R51, 0.5 ;  /* 0x3f0000003333b820 */ /* 0x000fe20000400000 */
[----:B------:R-:W2:Y:S01]  /*2370*/  MUFU.EX2 R9, R9 ;  /* 0x0000000900097308 */ /* 0x000ea20000000800 */
[----:B-1----:R-:W-:Y:S01]  /*2380*/  @!P4 FMUL R38, R38, R38 ;  /* 0x000000262626c220 */ /* 0x002fe20000400000 */
[----:B------:R-:W-:Y:S02]  /*2390*/  FSETP.GEU.AND P4, PT, R50, -126, PT ;  /* 0xc2fc00003200780b */ /* 0x000fe40003f8e000 */
[----:B------:R-:W-:Y:S02]  /*23a0*/  LOP3.LUT R57, R57, 0xff, RZ, 0xc0, !PT ;  /* 0x000000ff39397812 */ /* 0x000fe400078ec0ff */
[----:B------:R-:W-:Y:S01]  /*23b0*/  SHF.L.U32 R28, R28, 0x18, RZ ;  /* 0x000000181c1c7819 */ /* 0x000fe200000006ff */
[----:B------:R-:W-:Y:S01]  /*23c0*/  @!P6 FMUL R54, R54, 0.5 ;  /* 0x3f0000003636e820 */ /* 0x000fe20000400000 */
[----:B------:R-:W1:Y:S01]  /*23d0*/  MUFU.EX2 R46, R46 ;  /* 0x0000002e002e7308 */ /* 0x000e620000000800 */
[----:B---3--:R-:W-:Y:S01]  /*23e0*/  @!P5 FMUL R43, R43, R43 ;  /* 0x0000002b2b2bd220 */ /* 0x008fe20000400000 */
[----:B------:R-:W-:-:S03]  /*23f0*/  FSETP.GEU.AND P5, PT, R7, -126, PT ;  /* 0xc2fc00000700780b */ /* 0x000fc60003fae000 */
[----:B------:R-:W-:Y:S01]  /*2400*/  FADD R19, R18, R43 ;  /* 0x0000002b12137221 */ /* 0x000fe20000000000 */
[----:B------:R-:W-:Y:S01]  /*2410*/  F2FP.SATFINITE.E4M3.F32.PACK_AB_MERGE_C R43, R71, R43, RZ ;  /* 0x0000002b472b723e */ /* 0x000fe200048070ff */
[----:B------:R-:W-:Y:S01]  /*2420*/  @!P4 FMUL R50, R50, 0.5 ;  /* 0x3f0000003232c820 */ /* 0x000fe20000400000 */
[----:B------:R-:W3:Y:S01]  /*2430*/  MUFU.EX2 R47, R47 ;  /* 0x0000002f002f7308 */ /* 0x000ee20000000800 */
[----:B--2---:R-:W-:Y:S01]  /*2440*/  @!P1 FMUL R9, R9, R9 ;  /* 0x0000000909099220 */ /* 0x004fe20000400000 */
[----:B------:R-:W-:Y:S01]  /*2450*/  ISETP.GT.U32.AND P1, PT, R11, 0x1, PT ;  /* 0x000000010b00780c */ /* 0x000fe20003f24070 */
[----:B------:R-:W-:Y:S01]  /*2460*/  FADD R11, R24, R40 ;  /* 0x00000028180b7221 */ /* 0x000fe20000000000 */
[----:B------:R-:W-:Y:S01]  /*2470*/  FADD R24, R14, R49 ;  /* 0x000000310e187221 */ /* 0x000fe20000000000 */
[----:B------:R-:W-:Y:S01]  /*2480*/  FADD R14, R16, R10 ;  /* 0x0000000a100e7221 */ /* 0x000fe20000000000 */
[----:B------:R-:W-:Y:S01]  /*2490*/  FADD R16, R26, R9 ;  /* 0x000000091a107221 */ /* 0x000fe20000000000 */
[----:B------:R-:W-:Y:S01]  /*24a0*/  @!P5 FMUL R7, R7, 0.5 ;  /* 0x3f0000000707d820 */ /* 0x000fe20000400000 */
[----:B------:R-:W2:Y:S01]  /*24b0*/  MUFU.EX2 R51, R51 ;  /* 0x0000003300337308 */ /* 0x000ea20000000800 */
[----:B-1----:R-:W-:Y:S01]  /*24c0*/  @!P0 FMUL R46, R46, R46 ;  /* 0x0000002e2e2e8220 */ /* 0x002fe20000400000 */
[----:B------:R-:W-:Y:S01]  /*24d0*/  ISETP.NE.AND P0, PT, R15, RZ, PT ;  /* 0x000000ff0f00720c */ /* 0x000fe20003f05270 */
[----:B------:R-:W-:Y:S01]  /*24e0*/  FADD R15, R12, R45 ;  /* 0x0000002d0c0f7221 */ /* 0x000fe20000000000 */
[----:B------:R-:W-:Y:S01]  /*24f0*/  FADD R12, R32, R48 ;  /* 0x00000030200c7221 */ /* 0x000fe20000000000 */
[C---:B------:R-:W-:Y:S01]  /*2500*/  F2FP.SATFINITE.E4M3.F32.PACK_AB_MERGE_C R32, R71.reuse, R20, RZ ;  /* 0x000000144720723e */ /* 0x040fe200048070ff */
[----:B------:R-:W-:Y:S01]  /*2510*/  FADD R18, R30, R46 ;  /* 0x0000002e1e127221 */ /* 0x000fe20000000000 */
[----:B------:R-:W-:Y:S01]  /*2520*/  F2FP.SATFINITE.E4M3.F32.PACK_AB_MERGE_C R44, R71, R9, RZ ;  /* 0x00000009472c723e */ /* 0x000fe200048070ff */
[----:B------:R-:W1:Y:S01]  /*2530*/  MUFU.EX2 R50, R50 ;  /* 0x0000003200327308 */ /* 0x000e620000000800 */
[----:B---3--:R-:W-:Y:S01]  /*2540*/  @!P2 FMUL R47, R47, R47 ;  /* 0x0000002f2f2fa220 */ /* 0x008fe20000400000 */
[----:B------:R-:W-:Y:S01]  /*2550*/  F2FP.SATFINITE.E4M3.F32.PACK_AB_MERGE_C R9, R71, R10, RZ ;  /* 0x0000000a4709723e */ /* 0x000fe200048070ff */
[----:B------:R-:W-:Y:S01]  /*2560*/  FADD R13, R13, R24 ;  /* 0x000000180d0d7221 */ /* 0x000fe20000000000 */
[C---:B------:R-:W-:Y:S01]  /*2570*/  F2FP.SATFINITE.E4M3.F32.PACK_AB_MERGE_C R45, R71.reuse, R45, RZ ;  /* 0x0000002d472d723e */ /* 0x040fe200048070ff */
[----:B------:R-:W-:Y:S01]  /*2580*/  FADD R21, R20, R47 ;  /* 0x0000002f14157221 */ /* 0x000fe20000000000 */
[----:B------:R-:W-:Y:S01]  /*2590*/  F2FP.SATFINITE.E4M3.F32.PACK_AB_MERGE_C R49, R71, R49, RZ ;  /* 0x000000314731723e */ /* 0x000fe200048070ff */
[----:B------:R-:W-:Y:S01]  /*25a0*/  FADD R14, R15, R14 ;  /* 0x0000000e0f0e7221 */ /* 0x000fe20000000000 */
[----:B------:R-:W3:Y:S01]  /*25b0*/  MUFU.EX2 R54, R54 ;  /* 0x0000003600367308 */ /* 0x000ee20000000800 */
[----:B--2---:R-:W-:Y:S01]  /*25c0*/  @!P3 FMUL R51, R51, R51 ;  /* 0x000000333333b220 */ /* 0x004fe20000400000 */
[----:B------:R-:W-:Y:S01]  /*25d0*/  F2FP.SATFINITE.E4M3.F32.PACK_AB_MERGE_C R26, R71, R26, RZ ;  /* 0x0000001a471a723e */ /* 0x000fe200048070ff */
[----:B------:R-:W-:Y:S01]  /*25e0*/  FADD R13, R13, R14 ;  /* 0x0000000e0d0d7221 */ /* 0x000fe20000000000 */
[C---:B------:R-:W-:Y:S01]  /*25f0*/  F2FP.SATFINITE.E4M3.F32.PACK_AB_MERGE_C R30, R71.reuse, R30, RZ ;  /* 0x0000001e471e723e */ /* 0x040fe200048070ff */
[----:B------:R-:W-:Y:S01]  /*2600*/  FADD R20, R22, R51 ;  /* 0x0000003316147221 */ /* 0x000fe20000000000 */
[----:B------:R-:W-:-:S02]  /*2610*/  F2FP.SATFINITE.E4M3.F32.PACK_AB_MERGE_C R40, R71, R38, RZ ;  /* 0x000000264728723e */ /* 0x000fc400048070ff */
[----:B------:R-:W2:Y:S01]  /*2620*/  MUFU.EX2 R7, R7 ;  /* 0x0000000700077308 */ /* 0x000ea20000000800 */
[----:B-1----:R-:W-:Y:S01]  /*2630*/  @!P4 FMUL R50, R50, R50 ;  /* 0x000000323232c220 */ /* 0x002fe20000400000 */
[----:B------:R-:W-:Y:S01]  /*2640*/  F2FP.SATFINITE.E4M3.F32.PACK_AB_MERGE_C R48, R71, R46, RZ ;  /* 0x0000002e4730723e */ /* 0x000fe200048070ff */
[----:B------:R-:W-:Y:S01]  /*2650*/  FADD R19, R19, R20 ;  /* 0x0000001413137221 */ /* 0x000fe20000000000 */
[C---:B------:R-:W-:Y:S01]  /*2660*/  F2FP.SATFINITE.E4M3.F32.PACK_AB_MERGE_C R47, R71.reuse, R47, RZ ;  /* 0x0000002f472f723e */ /* 0x040fe200048070ff */
[----:B------:R-:W-:Y:S01]  /*2670*/  FADD R23, R34, R50 ;  /* 0x0000003222177221 */ /* 0x000fe20000000000 */
[C---:B------:R-:W-:Y:S02]  /*2680*/  F2FP.SATFINITE.E4M3.F32.PACK_AB_MERGE_C R50, R71.reuse, R50, RZ ;  /* 0x000000324732723e */ /* 0x040fe400048070ff */
[----:B------:R-:W-:Y:S01]  /*2690*/  F2FP.SATFINITE.E4M3.F32.PACK_AB_MERGE_C R51, R71, R51, RZ ;  /* 0x000000334733723e */ /* 0x000fe200048070ff */
[----:B---3--:R-:W-:Y:S01]  /*26a0*/  @!P6 FMUL R54, R54, R54 ;  /* 0x000000363636e220 */ /* 0x008fe20000400000 */
[----:B------:R-:W-:Y:S01]  /*26b0*/  LOP3.LUT R10, R29, 0xffff, RZ, 0xc0, !PT ;  /* 0x0000ffff1d0a7812 */ /* 0x000fe200078ec0ff */
[----:B------:R-:W-:Y:S01]  /*26c0*/  IMAD.U32 R29, R40, 0x10000, RZ ;  /* 0x00010000281d7824 */ /* 0x000fe200078e00ff */
[----:B------:R-:W-:Y:S01]  /*26d0*/  LOP3.LUT R34, R37, 0xffff, RZ, 0xc0, !PT ;  /* 0x0000ffff25227812 */ /* 0x000fe200078ec0ff */
[----:B------:R-:W-:Y:S01]  /*26e0*/  FADD R25, R38, R54 ;  /* 0x0000003626197221 */ /* 0x000fe20000000000 */
[----:B------:R-:W-:Y:S01]  /*26f0*/  F2FP.SATFINITE.E4M3.F32.PACK_AB_MERGE_C R54, R71, R54, RZ ;  /* 0x000000364736723e */ /* 0x000fe200048070ff */
[----:B------:R-:W-:Y:S01]  /*2700*/  IMAD.U32 R50, R50, 0x10000, RZ ;  /* 0x0001000032327824 */ /* 0x000fe200078e00ff */
[----:B------:R-:W-:Y:S01]  /*2710*/  PRMT R10, R10, 0x7604, R27 ;  /* 0x000076040a0a7816 */ /* 0x000fe2000000001b */
[----:B--2---:R-:W-:Y:S01]  /*2720*/  @!P5 FMUL R7, R7, R7 ;  /* 0x000000070707d220 */ /* 0x004fe20000400000 */
[----:B------:R-:W-:Y:S01]  /*2730*/  IMAD.U32 R27, R36, 0x10000, RZ ;  /* 0x00010000241b7824 */ /* 0x000fe200078e00ff */
[----:B------:R-:W-:Y:S01]  /*2740*/  PRMT R34, R34, 0x7604, R35 ;  /* 0x0000760422227816 */ /* 0x000fe20000000023 */
[----:B------:R-:W-:Y:S01]  /*2750*/  FADD R16, R16, R23 ;  /* 0x0000001710107221 */ /* 0x000fe20000000000 */
[----:B------:R-:W-:Y:S01]  /*2760*/  FADD R22, R42, R7 ;  /* 0x000000072a167221 */ /* 0x000fe20000000000 */
[C---:B------:R-:W-:Y:S01]  /*2770*/  F2FP.SATFINITE.E4M3.F32.PACK_AB_MERGE_C R42, R71.reuse, R42, RZ ;  /* 0x0000002a472a723e */ /* 0x040fe200048070ff */
[----:B------:R-:W-:Y:S01]  /*2780*/  FADD R25, R18, R25 ;  /* 0x0000001912197221 */ /* 0x000fe20000000000 */
[----:B------:R-:W-:Y:S01]  /*2790*/  F2FP.SATFINITE.E4M3.F32.PACK_AB_MERGE_C R71, R71, R7, RZ ;  /* 0x000000074747723e */ /* 0x000fe200048070ff */
[----:B------:R-:W-:Y:S01]  /*27a0*/  FADD R7, R11, R12 ;  /* 0x0000000c0b077221 */ /* 0x000fe20000000000 */
[----:B------:R-:W-:Y:S01]  /*27b0*/  LOP3.LUT R11, R9, 0xffff, RZ, 0xc0, !PT ;  /* 0x0000ffff090b7812 */ /* 0x000fe200078ec0ff */
[----:B------:R-:W-:Y:S01]  /*27c0*/  FADD R22, R21, R22 ;  /* 0x0000001615167221 */ /* 0x000fe20000000000 */
[----:B------:R-:W-:Y:S01]  /*27d0*/  SHF.L.U32 R9, R26, 0x10, RZ ;  /* 0x000000101a097819 */ /* 0x000fe200000006ff */
[----:B------:R-:W-:Y:S01]  /*27e0*/  FADD R8, R7, R8 ;  /* 0x0000000807087221 */ /* 0x000fe20000000000 */
[----:B------:R-:W-:Y:S01]  /*27f0*/  LOP3.LUT R27, R34, 0xff0000, R27, 0xf8, !PT ;  /* 0x00ff0000221b7812 */ /* 0x000fe200078ef81b */
[----:B------:R-:W-:Y:S01]  /*2800*/  FADD R16, R16, R25 ;  /* 0x0000001910107221 */ /* 0x000fe20000000000 */
[----:B------:R-:W-:Y:S01]  /*2810*/  LOP3.LUT R9, R10, 0xff0000, R9, 0xf8, !PT ;  /* 0x00ff00000a097812 */ /* 0x000fe200078ef809 */
[----:B------:R-:W-:Y:S01]  /*2820*/  IMAD.SHL.U32 R10, R39, 0x1000000, RZ ;  /* 0x01000000270a7824 */ /* 0x000fe200078e00ff */
[----:B------:R-:W-:Y:S01]  /*2830*/  SHF.L.U32 R44, R44, 0x10, RZ ;  /* 0x000000102c2c7819 */ /* 0x000fe200000006ff */
[----:B------:R-:W-:Y:S01]  /*2840*/  FADD R19, R19, R22 ;  /* 0x0000001613137221 */ /* 0x000fe20000000000 */
[----:B------:R-:W-:Y:S01]  /*2850*/  LOP3.LUT R43, R43, 0xffff, RZ, 0xc0, !PT ;  /* 0x0000ffff2b2b7812 */ /* 0x000fe200078ec0ff */
[----:B------:R-:W-:Y:S01]  /*2860*/  FADD R8, R8, R13 ;  /* 0x0000000d08087221 */ /* 0x000fe20000000000 */
[----:B------:R-:W-:Y:S01]  /*2870*/  LOP3.LUT R12, R33, 0xffff, RZ, 0xc0, !PT ;  /* 0x0000ffff210c7812 */ /* 0x000fe200078ec0ff */
[----:B------:R-:W-:Y:S01]  /*2880*/  IMAD.U32 R33, R54, 0x10000, RZ ;  /* 0x0001000036217824 */ /* 0x000fe200078e00ff */
[----:B------:R-:W-:-:S02]  /*2890*/  LOP3.LUT R38, R55, 0xffff, RZ, 0xc0, !PT ;  /* 0x0000ffff37267812 */ /* 0x000fc400078ec0ff */
[----:B------:R-:W-:Y:S02]  /*28a0*/  LOP3.LUT R49, R49, 0xffff, RZ, 0xc0, !PT ;  /* 0x0000ffff31317812 */ /* 0x000fe400078ec0ff */
[----:B------:R-:W-:Y:S01]  /*28b0*/  PRMT R52, R11, 0x7604, R52 ;  /* 0x000076040b347816 */ /* 0x000fe20000000034 */
[----:B------:R-:W-:Y:S01]  /*28c0*/  IMAD.U32 R11, R30, 0x10000, RZ ;  /* 0x000100001e0b7824 */ /* 0x000fe200078e00ff */
[----:B------:R-:W-:Y:S02]  /*28d0*/  LOP3.LUT R32, R32, 0xffff, RZ, 0xc0, !PT ;  /* 0x0000ffff20207812 */ /* 0x000fe400078ec0ff */
[----:B------:R-:W-:Y:S02]  /*28e0*/  LOP3.LUT R42, R42, 0xffff, RZ, 0xc0, !PT ;  /* 0x0000ffff2a2a7812 */ /* 0x000fe400078ec0ff */
[----:B------:R-:W-:Y:S01]  /*28f0*/  LOP3.LUT R27, R27, R10, RZ, 0xfc, !PT ;  /* 0x0000000a1b1b7212 */ /* 0x000fe200078efcff */
[----:B------:R-:W-:Y:S01]  /*2900*/  IMAD.SHL.U32 R32, R32, 0x1000000, RZ ;  /* 0x0100000020207824 */ /* 0x000fe200078e00ff */
[----:B------:R-:W-:Y:S01]  /*2910*/  LOP3.LUT R41, R41, 0xff0000, R44, 0xf8, !PT ;  /* 0x00ff000029297812 */ /* 0x000fe200078ef82c */
[----:B------:R-:W-:Y:S01]  /*2920*/  IMAD.SHL.U32 R42, R42, 0x1000000, RZ ;  /* 0x010000002a2a7824 */ /* 0x000fe200078e00ff */
[----:B------:R-:W-:-:S02]  /*2930*/  SHF.L.U32 R10, R43, 0x18, RZ ;  /* 0x000000182b0a7819 */ /* 0x000fc400000006ff */
[----:B------:R-:W-:Y:S02]  /*2940*/  LOP3.LUT R51, R51, 0xffff, RZ, 0xc0, !PT ;  /* 0x0000ffff33337812 */ /* 0x000fe400078ec0ff */
[----:B------:R-:W-:Y:S01]  /*2950*/  PRMT R12, R12, 0x7604, R31 ;  /* 0x000076040c0c7816 */ /* 0x000fe2000000001f */
[----:B------:R-:W-:Y:S01]  /*2960*/  IMAD.U32 R31, R48, 0x10000, RZ ;  /* 0x00010000301f7824 */ /* 0x000fe200078e00ff */
[----:B------:R-:W-:Y:S02]  /*2970*/  PRMT R38, R38, 0x7604, R53 ;  /* 0x0000760426267816 */ /* 0x000fe40000000035 */
[----:B------:R-:W-:Y:S02]  /*2980*/  LOP3.LUT R46, R45, 0xffff, RZ, 0xc0, !PT ;  /* 0x0000ffff2d2e7812 */ /* 0x000fe400078ec0ff */
[----:B------:R-:W-:Y:S02]  /*2990*/  PRMT R49, R49, 0x7604, R58 ;  /* 0x0000760431317816 */ /* 0x000fe4000000003a */
[----:B------:R-:W-:-:S02]  /*29a0*/  LOP3.LUT R47, R47, 0xffff, RZ, 0xc0, !PT ;  /* 0x0000ffff2f2f7812 */ /* 0x000fc400078ec0ff */
[----:B------:R-:W-:Y:S02]  /*29b0*/  LOP3.LUT R71, R71, 0xffff, RZ, 0xc0, !PT ;  /* 0x0000ffff47477812 */ /* 0x000fe400078ec0ff */
[----:B------:R-:W-:Y:S01]  /*29c0*/  LOP3.LUT R41, R41, R10, RZ, 0xfc, !PT ;  /* 0x0000000a29297212 */ /* 0x000fe200078efcff */
[----:B------:R-:W-:Y:S01]  /*29d0*/  IMAD.SHL.U32 R10, R51, 0x1000000, RZ ;  /* 0x01000000330a7824 */ /* 0x000fe200078e00ff */
[----:B------:R-:W-:Y:S02]  /*29e0*/  PRMT R46, R46, 0x7604, R57 ;  /* 0x000076042e2e7816 */ /* 0x000fe40000000039 */
[----:B------:R-:W-:Y:S01]  /*29f0*/  LOP3.LUT R11, R12, 0xff0000, R11, 0xf8, !PT ;  /* 0x00ff00000c0b7812 */ /* 0x000fe200078ef80b */
[----:B------:R-:W-:Y:S01]  /*2a00*/  IMAD.SHL.U32 R12, R47, 0x1000000, RZ ;  /* 0x010000002f0c7824 */ /* 0x000fe200078e00ff */
[----:B------:R-:W-:Y:S02]  /*2a10*/  LOP3.LUT R29, R38, 0xff0000, R29, 0xf8, !PT ;  /* 0x00ff0000261d7812 */ /* 0x000fe400078ef81d */
[----:B------:R-:W-:-:S02]  /*2a20*/  LOP3.LUT R49, R49, 0xff0000, R50, 0xf8, !PT ;  /* 0x00ff000031317812 */ /* 0x000fc400078ef832 */
[----:B------:R-:W-:Y:S01]  /*2a30*/  LOP3.LUT R9, R9, R28, RZ, 0xfc, !PT ;  /* 0x0000001c09097212 */ /* 0x000fe200078efcff */
[----:B------:R-:W-:Y:S01]  /*2a40*/  IMAD.SHL.U32 R28, R71, 0x1000000, RZ ;  /* 0x01000000471c7824 */ /* 0x000fe200078e00ff */
[----:B------:R-:W-:Y:S02]  /*2a50*/  LOP3.LUT R31, R46, 0xff0000, R31, 0xf8, !PT ;  /* 0x00ff00002e1f7812 */ /* 0x000fe400078ef81f */
[----:B------:R-:W-:Y:S01]  /*2a60*/  LOP3.LUT R32, R11, R32, RZ, 0xfc, !PT ;  /* 0x000000200b207212 */ /* 0x000fe200078efcff */
[----:B------:R-:W-:Y:S01]  /*2a70*/  IMAD.MOV.U32 R11, RZ, RZ, 0x3021 ;  /* 0x00003021ff0b7424 */ /* 0x000fe200078e00ff */
[----:B------:R-:W-:Y:S01]  /*2a80*/  LOP3.LUT R42, R29, R42, RZ, 0xfc, !PT ;  /* 0x0000002a1d2a7212 */ /* 0x000fe200078efcff */
[----:B------:R-:W-:Y:S01]  /*2a90*/  IMAD.MOV.U32 R29, RZ, RZ, 0x2130 ;  /* 0x00002130ff1d7424 */ /* 0x000fe200078e00ff */
[----:B------:R-:W-:Y:S02]  /*2aa0*/  LOP3.LUT R33, R52, 0xff0000, R33, 0xf8, !PT ;  /* 0x00ff000034217812 */ /* 0x000fe400078ef821 */
[----:B------:R-:W-:-:S02]  /*2ab0*/  LOP3.LUT R49, R49, R10, RZ, 0xfc, !PT ;  /* 0x0000000a31317212 */ /* 0x000fc400078efcff */
[----:B------:R-:W-:Y:S02]  /*2ac0*/  LOP3.LUT R10, R0, 0xc, RZ, 0xc0, !PT ;  /* 0x0000000c000a7812 */ /* 0x000fe400078ec0ff */
[----:B------:R-:W-:Y:S02]  /*2ad0*/  LOP3.LUT R26, R31, R12, RZ, 0xfc, !PT ;  /* 0x0000000c1f1a7212 */ /* 0x000fe400078efcff */
[----:B------:R-:W-:Y:S02]  /*2ae0*/  LOP3.LUT R28, R33, R28, RZ, 0xfc, !PT ;  /* 0x0000001c211c7212 */ /* 0x000fe400078efcff */
[----:B------:R-:W-:Y:S02]  /*2af0*/  SEL R0, R32, R9, P1 ;  /* 0x0000000920007207 */ /* 0x000fe40000800000 */
[-C--:B------:R-:W-:Y:S02]  /*2b00*/  SHF.R.U32.HI R11, RZ, R10.reuse, R11 ;  /* 0x0000000aff0b7219 */ /* 0x080fe4000001160b */
[----:B------:R-:W-:-:S02]  /*2b10*/  SHF.R.U32.HI R12, RZ, R10, R29 ;  /* 0x0000000aff0c7219 */ /* 0x000fc4000001161d */
[----:B------:R-:W-:Y:S02]  /*2b20*/  SEL R9, R9, R32, P1 ;  /* 0x0000002009097207 */ /* 0x000fe40000800000 */
[----:B------:R-:W-:Y:S02]  /*2b30*/  SEL R32, R26, R41, P1 ;  /* 0x000000291a207207 */ /* 0x000fe40000800000 */
[----:B------:R-:W-:Y:S02]  /*2b40*/  SEL R41, R41, R26, P1 ;  /* 0x0000001a29297207 */ /* 0x000fe40000800000 */
[----:B------:R-:W-:Y:S02]  /*2b50*/  SEL R34, R28, R49, P1 ;  /* 0x000000311c227207 */ /* 0x000fe40000800000 */
[----:B------:R-:W-:Y:S02]  /*2b60*/  SEL R30, R42, R27, P1 ;  /* 0x0000001b2a1e7207 */ /* 0x000fe40000800000 */
[----:B------:R-:W-:-:S02]  /*2b70*/  SEL R29, R27, R42, P1 ;  /* 0x0000002a1b1d7207 */ /* 0x000fc40000800000 */
[----:B------:R-:W-:Y:S02]  /*2b80*/  LOP3.LUT R11, R11, 0xf, RZ, 0xc0, !PT ;  /* 0x0000000f0b0b7812 */ /* 0x000fe400078ec0ff */
[----:B------:R-:W-:Y:S02]  /*2b90*/  LOP3.LUT R12, R12, 0xf, RZ, 0xc0, !PT ;  /* 0x0000000f0c0c7812 */ /* 0x000fe400078ec0ff */
[----:B------:R-:W-:Y:S01]  /*2ba0*/  SEL R49, R49, R28, P1 ;  /* 0x0000001c31317207 */ /* 0x000fe20000800000 */
[----:B------:R1:W-:Y:S01]  /*2bb0*/  SHFL.IDX PT, R26, R0, R11, 0x1c1f ;  /* 0x001c1f0b001a7589 */ /* 0x0003e200000e0000 */
[----:B------:R-:W-:-:S03]  /*2bc0*/  MOV R7, 0x3276 ;  /* 0x0000327600077802 */ /* 0x000fc60000000f00 */
[----:B------:R2:W3:Y:S01]  /*2bd0*/  SHFL.IDX PT, R27, R9, R12, 0x1c1f ;  /* 0x001c1f0c091b7589 */ /* 0x0004e200000e0000 */
[----:B------:R-:W-:-:S03]  /*2be0*/  SEL R7, R7, 0x7632, P1 ;  /* 0x0000763207077807 */ /* 0x000fc60000800000 */
[----:B------:R-:W-:Y:S01]  /*2bf0*/  SHFL.IDX PT, R32, R32, R11, 0x1c1f ;  /* 0x001c1f0b20207589 */ /* 0x000fe200000e0000 */
[----:B-1----:R-:W-:-:S03]  /*2c00*/  IMAD.MOV.U32 R0, RZ, RZ, 0x1054 ;  /* 0x00001054ff007424 */ /* 0x002fc600078e00ff */
[----:B------:R-:W1:Y:S01]  /*2c10*/  SHFL.IDX PT, R41, R41, R12, 0x1c1f ;  /* 0x001c1f0c29297589 */ /* 0x000e6200000e0000 */
[----:B--2---:R-:W-:Y:S01]  /*2c20*/  FADD R9, R16, R19 ;  /* 0x0000001310097221 */ /* 0x004fe20000000000 */
[----:B------:R-:W-:Y:S02]  /*2c30*/  SEL R0, R0, 0x5410, P1 ;  /* 0x0000541000007807 */ /* 0x000fe40000800000 */
[----:B------:R-:W-:Y:S04]  /*2c40*/  SHFL.IDX PT, R30, R30, R11, 0x1c1f ;  /* 0x001c1f0b1e1e7589 */ /* 0x000fe800000e0000 */
[----:B------:R-:W2:Y:S04]  /*2c50*/  SHFL.IDX PT, R29, R29, R12, 0x1c1f ;  /* 0x001c1f0c1d1d7589 */ /* 0x000ea800000e0000 */
[----:B------:R-:W-:Y:S04]  /*2c60*/  SHFL.IDX PT, R34, R34, R11, 0x1c1f ;  /* 0x001c1f0b22227589 */ /* 0x000fe800000e0000 */
[----:B------:R-:W4:Y:S01]  /*2c70*/  SHFL.IDX PT, R49, R49, R12, 0x1c1f ;  /* 0x001c1f0c31317589 */ /* 0x000f2200000e0000 */
[----:B---3--:R-:W-:-:S02]  /*2c80*/  PRMT R24, R26, R0, R27 ;  /* 0x000000001a187216 */ /* 0x008fc4000000001b */
[-C--:B------:R-:W-:Y:S02]  /*2c90*/  PRMT R25, R26, R7.reuse, R27 ;  /* 0x000000071a197216 */ /* 0x080fe4000000001b */
[CCC-:B-1----:R-:W-:Y:S02]  /*2ca0*/  PRMT R40, R32.reuse, R0.reuse, R41.reuse ;  /* 0x0000000020287216 */ /* 0x1c2fe40000000029 */
[-C--:B------:R-:W-:Y:S02]  /*2cb0*/  PRMT R41, R32, R7.reuse, R41 ;  /* 0x0000000720297216 */ /* 0x080fe40000000029 */
[CCC-:B--2---:R-:W-:Y:S02]  /*2cc0*/  PRMT R26, R30.reuse, R0.reuse, R29.reuse ;  /* 0x000000001e1a7216 */ /* 0x1c4fe4000000001d */
[----:B------:R-:W-:Y:S02]  /*2cd0*/  PRMT R27, R30, R7, R29 ;  /* 0x000000071e1b7216 */ /* 0x000fe4000000001d */
[----:B----4-:R-:W-:-:S02]  /*2ce0*/  PRMT R42, R34, R0, R49 ;  /* 0x00000000222a7216 */ /* 0x010fc40000000031 */
[----:B------:R-:W-:Y:S01]  /*2cf0*/  PRMT R43, R34, R7, R49 ;  /* 0x00000007222b7216 */ /* 0x000fe20000000031 */
[----:B------:R-:W-:Y:S06]  /*2d00*/  @!P0 BRA `(.L_x_19) ;  /* 0x0000000000048947 */ /* 0x000fec0003800000 */
[----:B------:R-:W-:Y:S01]  /*2d10*/  BPT.TRAP 0x1 ;  /* 0x000000040000795c */ /* 0x000fe20000300000 */
.L_x_19:
[----:B------:R-:W1:Y:S02]  /*2d20*/  SYNCS.PHASECHK.TRANS64.TRYWAIT P2, [UR36+0x11808], R6 ;  /* 0x01180806ff0075a7 */ /* 0x000e640008040164 */
[----:B-1----:R-:W-:Y:S05]  /*2d30*/  @!P2 BRA `(.L_x_20) ;  /* 0x0000008c0024a947 */ /* 0x002fea0003800000 */
.L_x_110:
[----:B------:R-:W-:Y:S01]  /*2d40*/  UIADD3 UR10, UR6, 0x280, URZ ;  /* 0x00000280060a7890 */ /* 0x000fe2000fffe03f */
[----:B------:R-:W-:Y:S01]  /*2d50*/  WARPGROUP.ARRIVE ;  /* 0x00000000000079c5 */ /* 0x000fe20000000000 */
[----:B------:R-:W-:Y:S01]  /*2d60*/  UMOV UR11, 0x80000020 ;  /* 0x80000020000b7882 */ /* 0x000fe20000000000 */
[----:B------:R-:W-:Y:S01]  /*2d70*/  UIADD3 UR14, UR6, 0x300, URZ ;  /* 0x00000300060e7890 */ /* 0x000fe2000fffe03f */
[----:B------:R-:W-:Y:S01]  /*2d80*/  UMOV UR15, 0x80000020 ;  /* 0x80000020000f7882 */ /* 0x000fe20000000000 */
[----:B------:R-:W-:Y:S01]  /*2d90*/  UIADD3 UR18, UR6, 0x380, URZ ;  /* 0x0000038006127890 */ /* 0x000fe2000fffe03f */
[----:B------:R-:W-:-:S03]  /*2da0*/  UMOV UR19, 0x80000020 ;  /* 0x8000002000137882 */ /* 0x000fc60000000000 */
[----:B------:R-:W-:Y:S01]  /*2db0*/  QGMMA.64x32x32.F32.E4M3.E4M3 R120, R24, gdesc[UR8], RZ, !UPT, gsb0 ;  /* 0x0060000818787df3 */ /* 0x000fe2000c0008ff */
[----:B------:R-:W-:Y:S01]  /*2dc0*/  UIADD3 UR22, UR6, 0x400, URZ ;  /* 0x0000040006167890 */ /* 0x000fe2000fffe03f */
[----:B------:R-:W-:Y:S01]  /*2dd0*/  UMOV UR23, 0x80000020 ;  /* 0x8000002000177882 */ /* 0x000fe20000000000 */
[----:B------:R-:W-:Y:S01]  /*2de0*/  UIADD3 UR10, UR6, 0x480, URZ ;  /* 0x00000480060a7890 */ /* 0x000fe2000fffe03f */
[----:B------:R-:W-:Y:S01]  /*2df0*/  UMOV UR11, 0x80000020 ;  /* 0x80000020000b7882 */ /* 0x000fe20000000000 */
[----:B------:R-:W-:Y:S02]  /*2e00*/  WARPGROUP.DEPBAR.LE gsb0, 0x0 ;  /* 0x00008000000079c5 */ /* 0x000fe40000010000 */
[----:B------:R-:W-:-:S06]  /*2e10*/  WARPGROUP.ARRIVE ;  /* 0x00000000000079c5 */ /* 0x000fcc0000000000 */
[----:B------:R-:W-:Y:S01]  /*2e20*/  QGMMA.64x32x32.F32.E4M3.E4M3 R104, R24, gdesc[UR12], RZ, !UPT, gsb0 ;  /* 0x0060000c18687df3 */ /* 0x000fe2000c0008ff */
        /* <DEDUP_REMOVED lines=19> */
[----:B------:R-:W-:Y:S01]  /*2f60*/  QGMMA.64x32x32.F32.E4M3.E4M3 R120, R40, gdesc[UR8], R120, gsb0 ;  /* 0x0060000828787df3 */ /* 0x000fe20008000878 */
[----:B------:R-:W-:Y:S01]  /*2f70*/  UIADD3 UR10, UR6, 0x482, URZ ;  /* 0x00000482060a7890 */ /* 0x000fe2000fffe03f */
[----:B------:R-:W-:Y:S01]  /*2f80*/  UMOV UR11, 0x80000020 ;  /* 0x80000020000b7882 */ /* 0x000fe20000000000 */
[----:B------:R-:W-:Y:S02]  /*2f90*/  WARPGROUP.DEPBAR.LE gsb0, 0x0 ;  /* 0x00008000000079c5 */ /* 0x000fe40000010000 */
[----:B------:R-:W-:-:S06]  /*2fa0*/  WARPGROUP.ARRIVE ;  /* 0x00000000000079c5 */ /* 0x000fcc0000000000 */
[----:B------:R-:W-:Y:S03]  /*2fb0*/  QGMMA.64x32x32.F32.E4M3.E4M3 R104, R40, gdesc[UR12], R104, gsb0 ;  /* 0x0060000c28687df3 */ /* 0x000fe60008000868 */
        /* <DEDUP_REMOVED lines=10> */
[----:B------:R-:W-:Y:S05]  /*3060*/  @!P0 BRA `(.L_x_21) ;  /* 0x0000000000048947 */ /* 0x000fea0003800000 */
[----:B------:R-:W-:Y:S01]  /*3070*/  BPT.TRAP 0x1 ;  /* 0x000000040000795c */ /* 0x000fe20000300000 */
.L_x_21:
[----:B------:R-:W-:Y:S01]  /*3080*/  UISETP.GT.U32.AND UP0, UPT, UR4, 0x1, UPT ;  /* 0x000000010400788c */ /* 0x000fe2000bf04070 */
[----:B-1----:R-:W-:Y:S01]  /*3090*/  IMAD.MOV.U32 R6, RZ, RZ, RZ ;  /* 0x000000ffff067224 */ /* 0x002fe200078e00ff */
[----:B------:R-:W-:-:S04]  /*30a0*/  UIADD3 UR5, UR36, 0x11828, URZ ;  /* 0x0001182824057890 */ /* 0x000fc8000fffe03f */
[----:B------:R-:W-:Y:S01]  /*30b0*/  PLOP3.LUT P2, PT, PT, PT, UP0, 0x80, 0x0 ;  /* 0x000000000000781c */ /* 0x000fe20003f4f008 */
[----:B------:R-:W-:-:S09]  /*30c0*/  UPRMT UR5, URZ, 0x654, UR5 ;  /* 0x000006543f057896 */ /* 0x000fd20008000005 */
[----:B------:R-:W-:Y:S03]  /*30d0*/  SYNCS.ARRIVE.TRANS64.RED.A1T0 RZ, [UR5], RZ ;  /* 0x000000ffffff79a7 */ /* 0x000fe60008100405 */
[----:B------:R-:W-:Y:S05]  /*30e0*/  @P2 BRA `(.L_x_22) ;  /* 0x0000000000042947 */ /* 0x000fea0003800000 */
[----:B------:R-:W-:Y:S01]  /*30f0*/  BPT.TRAP 0x1 ;  /* 0x000000040000795c */ /* 0x000fe20000300000 */
.L_x_22:
[C---:B------:R-:W-:Y:S01]  /*3100*/  ISETP.GE.AND P3, PT, R5.reuse, 0x81, PT ;  /* 0x000000810500780c */ /* 0x040fe20003f66270 */
[----:B------:R-:W-:Y:S01]  /*3110*/  VIADD R13, R5, 0x3f ;  /* 0x0000003f050d7836 */ /* 0x000fe20000000000 */
[----:B------:R-:W-:Y:S01]  /*3120*/  UMOV UR4, 0x1 ;  /* 0x0000000100047882 */ /* 0x000fe20000000000 */
[----:B------:R-:W-:Y:S01]  /*3130*/  UMOV UR5, 0x2 ;  /* 0x0000000200057882 */ /* 0x000fe20000000000 */
[----:B------:R-:W-:Y:S02]  /*3140*/  VIADD R2, R2, 0x40 ;  /* 0x0000004002027836 */ /* 0x000fe40000000000 */
[----:B------:R-:W-:-:S04]  /*3150*/  SHF.R.S32.HI R14, RZ, 0x1f, R13 ;  /* 0x0000001fff0e7819 */ /* 0x000fc8000001140d */
[----:B------:R-:W-:-:S04]  /*3160*/  LEA.HI R14, R14, R13, RZ, 0x6 ;  /* 0x0000000d0e0e7211 */ /* 0x000fc800078f30ff */
[----:B------:R-:W-:Y:S01]  /*3170*/  LEA.HI.SX32 R5, R14, 0xffffffff, 0x1a ;  /* 0xffffffff0e057811 */ /* 0x000fe200078fd2ff */
[----:B------:R-:W-:Y:S06]  /*3180*/  @!P3 BRA `(.L_x_23) ;  /* 0x000000240040b947 */ /* 0x000fec0003800000 */
[----:B------:R-:W-:Y:S01]  /*3190*/  MOV R21, R3 ;  /* 0x0000000300157202 */ /* 0x000fe20000000f00 */
[----:B------:R-:W-:Y:S01]  /*31a0*/  IMAD.MOV.U32 R19, RZ, RZ, R4 ;  /* 0x000000ffff137224 */ /* 0x000fe200078e0004 */
[----:B------:R-:W-:Y:S01]  /*31b0*/  UMOV UR5, 0x2 ;  /* 0x0000000200057882 */ /* 0x000fe20000000000 */
[----:B------:R-:W-:Y:S01]  /*31c0*/  IMAD.MOV.U32 R6, RZ, RZ, RZ ;  /* 0x000000ffff067224 */ /* 0x000fe200078e00ff */
[----:B------:R-:W-:Y:S01]  /*31d0*/  UMOV UR4, 0x1 ;  /* 0x0000000100047882 */ /* 0x000fe20000000000 */
[----:B------:R-:W-:-:S05]  /*31e0*/  ULDC UR29, c[0x0][0x604] ;  /* 0x00018100001d7ab9 */ /* 0x000fca0000000800 */
.L_x_34:
[----:B------:R-:W-:-:S13]  /*31f0*/  PLOP3.LUT P4, PT, PT, PT, UP1, 0x80, 0x0 ;  /* 0x000000000000781c */ /* 0x000fda0003f8f018 */
[----:B-1----:R-:W-:Y:S05]  /*3200*/  @!P4 BRA `(.L_x_24) ;  /* 0x000000000004c947 */ /* 0x002fea0003800000 */
[----:B------:R-:W-:Y:S01]  /*3210*/  BPT.TRAP 0x1 ;  /* 0x000000040000795c */ /* 0x000fe20000300000 */
.L_x_24:
[----:B------:R-:W-:Y:S01]  /*3220*/  ULEA UR7, UR5, UR36, 0x3 ;  /* 0x0000002405077291 */ /* 0x000fe2000f8e183f */
[----:B------:R-:W-:-:S08]  /*3230*/  SHF.L.U32 R3, R6, 0x1f, RZ ;  /* 0x0000001f06037819 */ /* 0x000fd000000006ff */
[----:B------:R-:W1:Y:S02]  /*3240*/  SYNCS.PHASECHK.TRANS64.TRYWAIT P3, [UR7+0x11800], R3 ;  /* 0x01180003ff0075a7 */ /* 0x000e640008060147 */
[----:B-1----:R-:W-:Y:S05]  /*3250*/  @!P3 BRA `(.L_x_25) ;  /* 0x0000008400f4b947 */ /* 0x002fea0003800000 */
.L_x_111:
[----:B------:R-:W-:Y:S01]  /*3260*/  UIMAD UR10, UR5, 0x280, UR6 ;  /* 0x00000280050a78a4 */ /* 0x000fe2000f8e0206 */
[----:B------:R-:W-:Y:S01]  /*3270*/  WARPGROUP.ARRIVE ;  /* 0x00000000000079c5 */ /* 0x000fe20000000000 */
[----:B------:R-:W-:Y:S01]  /*3280*/  UMOV UR11, 0xc0000010 ;  /* 0xc0000010000b7882 */ /* 0x000fe20000000000 */
[----:B------:R-:W-:Y:S01]  /*3290*/  UMOV UR19, 0xc0000010 ;  /* 0xc000001000137882 */ /* 0x000fe20000000000 */
[----:B------:R-:W-:Y:S02]  /*32a0*/  UIADD3 UR18, UR10, 0x80, URZ ;  /* 0x000000800a127890 */ /* 0x000fe4000fffe03f */
[----:B------:R-:W-:Y:S01]  /*32b0*/  UIADD3 UR22, UR10, 0x100, URZ ;  /* 0x000001000a167890 */ /* 0x000fe2000fffe03f */
[----:B------:R-:W-:Y:S02]  /*32c0*/  UMOV UR23, 0xc0000010 ;  /* 0xc000001000177882 */ /* 0x000fe40000000000 */
[----:B------:R-:W-:Y:S01]  /*32d0*/  QGMMA.64x64x32.F32.E4M3.E4M3 R24, gdesc[UR8], RZ, !UPT, gsb0 ;  /* 0x00e00000081879f3 */ /* 0x000fe2000c0008ff */
[----:B------:R-:W-:Y:S01]  /*32e0*/  UIADD3 UR26, UR10, 0x180, URZ ;  /* 0x000001800a1a7890 */ /* 0x000fe2000fffe03f */
[----:B------:R-:W-:Y:S01]  /*32f0*/  UMOV UR27, 0xc0000010 ;  /* 0xc0000010001b7882 */ /* 0x000fe20000000000 */
[----:B------:R-:W-:Y:S01]  /*3300*/  UIADD3 UR14, UR10, 0x200, URZ ;  /* 0x000002000a0e7890 */ /* 0x000fe2000fffe03f */
[----:B------:R-:W-:Y:S01]  /*3310*/  UMOV UR15, 0xc0000010 ;  /* 0xc0000010000f7882 */ /* 0x000fe20000000000 */
[----:B------:R-:W-:-:S04]  /*3320*/  UIADD3 UR5, UR5, 0x1, URZ ;  /* 0x0000000105057890 */ /* 0x000fc8000fffe03f */
[----:B------:R-:W-:-:S04]  /*3330*/  UISETP.NE.AND UP0, UPT, UR5, 0x5, UPT ;  /* 0x000000050500788c */ /* 0x000fc8000bf05270 */
[----:B------:R-:W-:Y:S02]  /*3340*/  USEL UR7, URZ, 0x1, UP0 ;  /* 0x000000013f077887 */ /* 0x000fe40008000000 */
[----:B------:R-:W-:-:S04]  /*3350*/  USEL UR5, UR5, URZ, UP0 ;  /* 0x0000003f05057287 */ /* 0x000fc80008000000 */
[----:B------:R-:W-:Y:S01]  /*3360*/  LOP3.LUT R6, R6, UR7, RZ, 0x3c, !PT ;  /* 0x0000000706067c12 */ /* 0x000fe2000f8e3cff */
        /* <DEDUP_REMOVED lines=13> */
[----:B------:R-:W-:Y:S05]  /*3440*/  @!P4 BRA `(.L_x_26) ;  /* 0x000000000004c947 */ /* 0x000fea0003800000 */
[----:B------:R-:W-:Y:S01]  /*3450*/  BPT.TRAP 0x1 ;  /* 0x000000040000795c */ /* 0x000fe20000300000 */
.L_x_26:
[----:B-1----:R-:W-:Y:S01]  /*3460*/  FMNMX R4, R24, R21, !PT ;  /* 0x0000001518047209 */ /* 0x002fe20007800000 */
[----:B------:R-:W-:Y:S01]  /*3470*/  ULEA UR7, UR5, UR36, 0x3 ;  /* 0x0000002405077291 */ /* 0x000fe2000f8e183f */
[----:B------:R-:W-:Y:S02]  /*3480*/  FMNMX R14, R26, R19, !PT ;  /* 0x000000131a0e7209 */ /* 0x000fe40007800000 */
[----:B------:R-:W-:Y:S02]  /*3490*/  FMNMX R3, R25, R4, !PT ;  /* 0x0000000419037209 */ /* 0x000fe40007800000 */
[----:B------:R-:W-:Y:S02]  /*34a0*/  FMNMX R13, R27, R14, !PT ;  /* 0x0000000e1b0d7209 */ /* 0x000fe40007800000 */
[----:B------:R-:W-:-:S04]  /*34b0*/  FMNMX R4, R28, R3, !PT ;  /* 0x000000031c047209 */ /* 0x000fc80007800000 */
        /* <DEDUP_REMOVED lines=12> */
[----:B------:R-:W-:-:S05]  /*3580*/  FMNMX R4, R53, R4, !PT ;  /* 0x0000000435047209 */ /* 0x000fca0007800000 */
[----:B------:R-:W1:Y:S02]  /*3590*/  SHFL.BFLY PT, R3, R4, 0x1, 0x1f ;  /* 0x0c201f0004037f89 */ /* 0x000e6400000e0000 */
[----:B-1----:R-:W-:Y:S02]  /*35a0*/  FMNMX R11, R4, R3, !PT ;  /* 0x00000003040b7209 */ /* 0x002fe40007800000 */
[----:B------:R-:W-:-:S03]  /*35b0*/  FMNMX R4, R30, R13, !PT ;  /* 0x0000000d1e047209 */ /* 0x000fc60007800000 */
[----:B------:R-:W1:Y:S02]  /*35c0*/  SHFL.BFLY PT, R12, R11, 0x2, 0x1f ;  /* 0x0c401f000b0c7f89 */ /* 0x000e6400000e0000 */
[----:B-1----:R-:W-:Y:S02]  /*35d0*/  FMNMX R3, R11, R12, !PT ;  /* 0x0000000c0b037209 */ /* 0x002fe40007800000 */
[----:B------:R-:W-:Y:S02]  /*35e0*/  FMNMX R11, R31, R4, !PT ;  /* 0x000000041f0b7209 */ /* 0x000fe40007800000 */
[C---:B------:R-:W-:Y:S02]  /*35f0*/  FSETP.NEU.AND P3, PT, R3.reuse, -INF , PT ;  /* 0xff8000000300780b */ /* 0x040fe40003f6d000 */
[----:B------:R-:W-:Y:S02]  /*3600*/  FMNMX R4, R34, R11, !PT ;  /* 0x0000000b22047209 */ /* 0x000fe40007800000 */
[----:B------:R-:W-:-:S02]  /*3610*/  FSEL R18, R3, RZ, P3 ;  /* 0x000000ff03127208 */ /* 0x000fc40001800000 */
[----:B------:R-:W-:-:S03]  /*3620*/  FMNMX R11, R35, R4, !PT ;  /* 0x00000004230b7209 */ /* 0x000fc60007800000 */
[----:B------:R-:W-:Y:S01]  /*3630*/  FMUL R12, R18, UR29 ;  /* 0x0000001d120c7c20 */ /* 0x000fe20008400000 */
[----:B------:R-:W-:Y:S01]  /*3640*/  FMNMX R4, R38, R11, !PT ;  /* 0x0000000b26047209 */ /* 0x000fe20007800000 */
[----:B------:R-:W-:-:S02]  /*3650*/  FADD R21, -R18, R21 ;  /* 0x0000001512157221 */ /* 0x000fc40000000100 */
[--C-:B------:R-:W-:Y:S01]  /*3660*/  FFMA R29, R29, UR29, -R12.reuse ;  /* 0x0000001d1d1d7c23 */ /* 0x100fe2000800080c */
[----:B------:R-:W-:-:S01]  /*3670*/  FFMA R24, R24, UR29, -R12 ;  /* 0x0000001d18187c23 */ /* 0x000fc2000800080c */
[--C-:B------:R-:W-:Y:S01]  /*3680*/  FFMA R28, R28, UR29, -R12.reuse ;  /* 0x0000001d1c1c7c23 */ /* 0x100fe2000800080c */
[----:B------:R-:W-:-:S01]  /*3690*/  FFMA R25, R25, UR29, -R12 ;  /* 0x0000001d19197c23 */ /* 0x000fc2000800080c */
[----:B------:R-:W-:Y:S01]  /*36a0*/  FMNMX R11, R39, R4, !PT ;  /* 0x00000004270b7209 */ /* 0x000fe20007800000 */
[----:B------:R-:W-:-:S01]  /*36b0*/  FFMA R37, R37, UR29, -R12 ;  /* 0x0000001d25257c23 */ /* 0x000fc2000800080c */
[----:B------:R-:W-:Y:S01]  /*36c0*/  FSETP.GEU.AND P4, PT, R29, -126, PT ;  /* 0xc2fc00001d00780b */ /* 0x000fe20003f8e000 */
[----:B------:R-:W-:-:S01]  /*36d0*/  FFMA R32, R32, UR29, -R12 ;  /* 0x0000001d20207c23 */ /* 0x000fc2000800080c */
[----:B------:R-:W-:Y:S01]  /*36e0*/  FSETP.GEU.AND P5, PT, R24, -126, PT ;  /* 0xc2fc00001800780b */ /* 0x000fe20003fae000 */
[----:B------:R-:W-:-:S01]  /*36f0*/  FFMA R36, R36, UR29, -R12 ;  /* 0x0000001d24247c23 */ /* 0x000fc2000800080c */
[----:B------:R-:W-:Y:S01]  /*3700*/  FSETP.GEU.AND P3, PT, R28, -126, PT ;  /* 0xc2fc00001c00780b */ /* 0x000fe20003f6e000 */
[----:B------:R-:W-:-:S01]  /*3710*/  FFMA R33, R33, UR29, -R12 ;  /* 0x0000001d21217c23 */ /* 0x000fc2000800080c */
[----:B------:R-:W-:Y:S01]  /*3720*/  FSETP.GEU.AND P6, PT, R25, -126, PT ;  /* 0xc2fc00001900780b */ /* 0x000fe20003fce000 */
[----:B------:R-:W-:-:S01]  /*3730*/  FFMA R40, R40, UR29, -R12 ;  /* 0x0000001d28287c23 */ /* 0x000fc2000800080c */
[----:B------:R-:W-:Y:S01]  /*3740*/  FMNMX R4, R42, R11, !PT ;  /* 0x0000000b2a047209 */ /* 0x000fe20007800000 */
[----:B------:R-:W-:-:S01]  /*3750*/  FFMA R44, R44, UR29, -R12 ;  /* 0x0000001d2c2c7c23 */ /* 0x000fc2000800080c */
[--C-:B------:R-:W-:Y:S01]  /*3760*/  FFMA R41, R41, UR29, -R12.reuse ;  /* 0x0000001d29297c23 */ /* 0x100fe2000800080c */
[----:B------:R-:W-:-:S01]  /*3770*/  FFMA R48, R48, UR29, -R12 ;  /* 0x0000001d30307c23 */ /* 0x000fc2000800080c */
[----:B------:R-:W-:Y:S01]  /*3780*/  FMNMX R11, R43, R4, !PT ;  /* 0x000000042b0b7209 */ /* 0x000fe20007800000 */
[----:B------:R-:W-:Y:S01]  /*3790*/  @!P4 FMUL R29, R29, 0.5 ;  /* 0x3f0000001d1dc820 */ /* 0x000fe20000400000 */
[--C-:B------:R-:W-:Y:S01]  /*37a0*/  FFMA R52, R52, UR29, -R12.reuse ;  /* 0x0000001d34347c23 */ /* 0x100fe2000800080c */
[----:B------:R-:W-:Y:S01]  /*37b0*/  @!P5 FMUL R24, R24, 0.5 ;  /* 0x3f0000001818d820 */ /* 0x000fe20000400000 */
[----:B------:R-:W-:Y:S01]  /*37c0*/  FMNMX R4, R46, R11, !PT ;  /* 0x0000000b2e047209 */ /* 0x000fe20007800000 */
[----:B------:R-:W-:Y:S01]  /*37d0*/  @!P3 FMUL R28, R28, 0.5 ;  /* 0x3f0000001c1cb820 */ /* 0x000fe20000400000 */
[----:B------:R-:W-:Y:S01]  /*37e0*/  FFMA R49, R49, UR29, -R12 ;  /* 0x0000001d31317c23 */ /* 0x000fe2000800080c */
[----:B------:R-:W1:Y:S01]  /*37f0*/  MUFU.EX2 R29, R29 ;  /* 0x0000001d001d7308 */ /* 0x000e620000000800 */
[----:B------:R-:W-:Y:S01]  /*3800*/  @!P6 FMUL R25, R25, 0.5 ;  /* 0x3f0000001919e820 */ /* 0x000fe20000400000 */
[----:B------:R-:W-:Y:S01]  /*3810*/  FMNMX R11, R47, R4, !PT ;  /* 0x000000042f0b7209 */ /* 0x000fe20007800000 */
[----:B------:R-:W-:-:S03]  /*3820*/  FMUL R21, R21, UR29 ;  /* 0x0000001d15157c20 */ /* 0x000fc60008400000 */
[----:B------:R-:W-:Y:S02]  /*3830*/  FMNMX R4, R50, R11, !PT ;  /* 0x0000000b32047209 */ /* 0x000fe40007800000 */
[----:B------:R-:W2:Y:S02]  /*3840*/  MUFU.EX2 R24, R24 ;  /* 0x0000001800187308 */ /* 0x000ea40000000800 */
[----:B------:R-:W-:-:S04]  /*3850*/  FMNMX R11, R51, R4, !PT ;  /* 0x00000004330b7209 */ /* 0x000fc80007800000 */
[----:B------:R-:W-:Y:S01]  /*3860*/  FMNMX R4, R54, R11, !PT ;  /* 0x0000000b36047209 */ /* 0x000fe20007800000 */
[----:B------:R-:W-:-:S01]  /*3870*/  FFMA R11, R45, UR29, -R12 ;  /* 0x0000001d2d0b7c23 */ /* 0x000fc2000800080c */
[----:B------:R-:W3:Y:S01]  /*3880*/  MUFU.EX2 R28, R28 ;  /* 0x0000001c001c7308 */ /* 0x000ee20000000800 */
[----:B-1----:R-:W-:Y:S01]  /*3890*/  @!P4 FMUL R29, R29, R29 ;  /* 0x0000001d1d1dc220 */ /* 0x002fe20000400000 */
[----:B------:R-:W-:Y:S01]  /*38a0*/  FSETP.GEU.AND P4, PT, R37, -126, PT ;  /* 0xc2fc00002500780b */ /* 0x000fe20003f8e000 */
[----:B------:R-:W-:-:S01]  /*38b0*/  FFMA R12, R53, UR29, -R12 ;  /* 0x0000001d350c7c23 */ /* 0x000fc2000800080c */
[----:B------:R-:W-:-:S04]  /*38c0*/  FMNMX R4, R55, R4, !PT ;  /* 0x0000000437047209 */ /* 0x000fc80007800000 */
[----:B------:R-:W1:Y:S01]  /*38d0*/  MUFU.EX2 R25, R25 ;  /* 0x0000001900197308 */ /* 0x000e620000000800 */
[----:B--2---:R-:W-:Y:S01]  /*38e0*/  @!P5 FMUL R24, R24, R24 ;  /* 0x000000181818d220 */ /* 0x004fe20000400000 */
[----:B------:R-:W-:Y:S01]  /*38f0*/  FSETP.GEU.AND P5, PT, R32, -126, PT ;  /* 0xc2fc00002000780b */ /* 0x000fe20003fae000 */
[----:B------:R-:W2:Y:S04]  /*3900*/  SHFL.BFLY PT, R13, R4, 0x1, 0x1f ;  /* 0x0c201f00040d7f89 */ /* 0x000ea800000e0000 */
[----:B------:R-:W-:Y:S01]  /*3910*/  @!P4 FMUL R37, R37, 0.5 ;  /* 0x3f0000002525c820 */ /* 0x000fe20000400000 */
[----:B---3--:R-:W-:Y:S01]  /*3920*/  @!P3 FMUL R28, R28, R28 ;  /* 0x0000001c1c1cb220 */ /* 0x008fe20000400000 */
[----:B------:R-:W-:-:S04]  /*3930*/  FSETP.GEU.AND P3, PT, R36, -126, PT ;  /* 0xc2fc00002400780b */ /* 0x000fc80003f6e000 */
[----:B------:R-:W3:Y:S02]  /*3940*/  MUFU.EX2 R37, R37 ;  /* 0x0000002500257308 */ /* 0x000ee40000000800 */
[----:B------:R-:W-:Y:S01]  /*3950*/  @!P5 FMUL R32, R32, 0.5 ;  /* 0x3f0000002020d820 */ /* 0x000fe20000400000 */
[----:B-1----:R-:W-:Y:S01]  /*3960*/  @!P6 FMUL R25, R25, R25 ;  /* 0x000000191919e220 */ /* 0x002fe20000400000 */
[----:B------:R-:W-:-:S04]  /*3970*/  FSETP.GEU.AND P6, PT, R33, -126, PT ;  /* 0xc2fc00002100780b */ /* 0x000fc80003fce000 */
[----:B------:R-:W1:Y:S01]  /*3980*/  MUFU.EX2 R32, R32 ;  /* 0x0000002000207308 */ /* 0x000e620000000800 */
[----:B------:R-:W-:Y:S01]  /*3990*/  @!P3 FMUL R36, R36, 0.5 ;  /* 0x3f0000002424b820 */ /* 0x000fe20000400000 */
[----:B--2---:R-:W-:-:S06]  /*39a0*/  FMNMX R4, R4, R13, !PT ;  /* 0x0000000d04047209 */ /* 0x004fcc0007800000 */
[----:B------:R-:W2:Y:S01]  /*39b0*/  MUFU.EX2 R36, R36 ;  /* 0x0000002400247308 */ /* 0x000ea20000000800 */
[----:B---3--:R-:W-:Y:S01]  /*39c0*/  @!P4 FMUL R37, R37, R37 ;  /* 0x000000252525c220 */ /* 0x008fe20000400000 */
[----:B------:R-:W-:Y:S01]  /*39d0*/  @!P6 FMUL R33, R33, 0.5 ;  /* 0x3f0000002121e820 */ /* 0x000fe20000400000 */
[----:B------:R-:W-:Y:S01]  /*39e0*/  FSETP.GEU.AND P4, PT, R11, -126, PT ;  /* 0xc2fc00000b00780b */ /* 0x000fe20003f8e000 */
[----:B------:R-:W3:Y:S04]  /*39f0*/  SHFL.BFLY PT, R13, R4, 0x2, 0x1f ;  /* 0x0c401f00040d7f89 */ /* 0x000ee800000e0000 */
[----:B------:R-:W4:Y:S01]  /*3a00*/  MUFU.EX2 R33, R33 ;  /* 0x0000002100217308 */ /* 0x000f220000000800 */
[----:B-1----:R-:W-:Y:S01]  /*3a10*/  @!P5 FMUL R32, R32, R32 ;  /* 0x000000202020d220 */ /* 0x002fe20000400000 */
[----:B------:R-:W-:-:S06]  /*3a20*/  FSETP.GEU.AND P5, PT, R40, -126, PT ;  /* 0xc2fc00002800780b */ /* 0x000fcc0003fae000 */
[----:B------:R-:W-:Y:S01]  /*3a30*/  @!P4 FMUL R11, R11, 0.5 ;  /* 0x3f0000000b0bc820 */ /* 0x000fe20000400000 */
[----:B--2---:R-:W-:Y:S01]  /*3a40*/  @!P3 FMUL R36, R36, R36 ;  /* 0x000000242424b220 */ /* 0x004fe20000400000 */
[----:B------:R-:W-:Y:S02]  /*3a50*/  FSETP.GEU.AND P3, PT, R44, -126, PT ;  /* 0xc2fc00002c00780b */ /* 0x000fe40003f6e000 */
[----:B------:R-:W1:Y:S03]  /*3a60*/  MUFU.EX2 R22, R11 ;  /* 0x0000000b00167308 */ /* 0x000e660000000800 */
[----:B------:R-:W-:Y:S01]  /*3a70*/  @!P5 FMUL R40, R40, 0.5 ;  /* 0x3f0000002828d820 */ /* 0x000fe20000400000 */
[----:B----4-:R-:W-:Y:S01]  /*3a80*/  @!P6 FMUL R33, R33, R33 ;  /* 0x000000212121e220 */ /* 0x010fe20000400000 */
[----:B------:R-:W-:-:S03]  /*3a90*/  FSETP.GEU.AND P6, PT, R41, -126, PT ;  /* 0xc2fc00002900780b */ /* 0x000fc60003fce000 */
[----:B------:R-:W2:Y:S01]  /*3aa0*/  MUFU.EX2 R23, R40 ;  /* 0x0000002800177308 */ /* 0x000ea20000000800 */
[----:B---3--:R-:W-:Y:S02]  /*3ab0*/  FMNMX R4, R4, R13, !PT ;  /* 0x0000000d04047209 */ /* 0x008fe40007800000 */
[----:B------:R-:W-:-:S05]  /*3ac0*/  @!P3 FMUL R44, R44, 0.5 ;  /* 0x3f0000002c2cb820 */ /* 0x000fca0000400000 */
[----:B------:R3:W4:Y:S01]  /*3ad0*/  MUFU.EX2 R45, R44 ;  /* 0x0000002c002d7308 */ /* 0x0007220000000800 */
[----:B-1----:R-:W-:Y:S01]  /*3ae0*/  @!P4 FMUL R22, R22, R22 ;  /* 0x000000161616c220 */ /* 0x002fe20000400000 */
[----:B------:R-:W-:Y:S01]  /*3af0*/  FSETP.NEU.AND P4, PT, R4, -INF , PT ;  /* 0xff8000000400780b */ /* 0x000fe20003f8d000 */
[----:B------:R-:W-:-:S05]  /*3b00*/  @!P6 FMUL R41, R41, 0.5 ;  /* 0x3f0000002929e820 */ /* 0x000fca0000400000 */
[----:B------:R-:W1:Y:S01]  /*3b10*/  MUFU.EX2 R20, R41 ;  /* 0x0000002900147308 */ /* 0x000e620000000800 */
[----:B--2---:R-:W-:Y:S01]  /*3b20*/  @!P5 FMUL R23, R23, R23 ;  /* 0x000000171717d220 */ /* 0x004fe20000400000 */
[----:B------:R-:W-:Y:S02]  /*3b30*/  FSETP.GEU.AND P5, PT, R48, -126, PT ;  /* 0xc2fc00003000780b */ /* 0x000fe40003fae000 */
[----:B---3--:R-:W-:Y:S02]  /*3b40*/  FSEL R44, R4, RZ, P4 ;  /* 0x000000ff042c7208 */ /* 0x008fe40002000000 */
[----:B------:R-:W-:Y:S01]  /*3b50*/  FSETP.GEU.AND P4, PT, R12, -126, PT ;  /* 0xc2fc00000c00780b */ /* 0x000fe20003f8e000 */
[----:B----4-:R-:W-:Y:S01]  /*3b60*/  @!P3 FMUL R45, R45, R45 ;  /* 0x0000002d2d2db220 */ /* 0x010fe20000400000 */
[----:B------:R-:W-:Y:S01]  /*3b70*/  FSETP.GEU.AND P3, PT, R52, -126, PT ;  /* 0xc2fc00003400780b */ /* 0x000fe20003f6e000 */
[C---:B------:R-:W-:Y:S01]  /*3b80*/  FMUL R16, R44.reuse, UR29 ;  /* 0x0000001d2c107c20 */ /* 0x040fe20008400000 */
[----:B------:R-:W-:Y:S01]  /*3b90*/  FADD R44, -R44, R19 ;  /* 0x000000132c2c7221 */ /* 0x000fe20000000100 */
[----:B------:R-:W-:-:S01]  /*3ba0*/  FADD R19, R24, R23 ;  /* 0x0000001718137221 */ /* 0x000fc20000000000 */
[----:B------:R-:W-:-:S03]  /*3bb0*/  F2FP.SATFINITE.E4M3.F32.PACK_AB_MERGE_C R23, RZ, R23, RZ ;  /* 0x00000017ff17723e */ /* 0x000fc600048070ff */
[----:B------:R-:W-:Y:S01]  /*3bc0*/  @!P5 FMUL R48, R48, 0.5 ;  /* 0x3f0000003030d820 */ /* 0x000fe20000400000 */
[----:B------:R-:W-:-:S01]  /*3bd0*/  FFMA R13, R26, UR29, -R16 ;  /* 0x0000001d1a0d7c23 */ /* 0x000fc20008000810 */
[----:B-1----:R-:W-:Y:S01]  /*3be0*/  @!P6 FMUL R20, R20, R20 ;  /* 0x000000141414e220 */ /* 0x002fe20000400000 */
[----:B------:R-:W-:Y:S01]  /*3bf0*/  FSETP.GEU.AND P6, PT, R49, -126, PT ;  /* 0xc2fc00003100780b */ /* 0x000fe20003fce000 */
[----:B------:R-:W-:Y:S01]  /*3c00*/  @!P4 FMUL R12, R12, 0.5 ;  /* 0x3f0000000c0cc820 */ /* 0x000fe20000400000 */
[----:B------:R-:W1:Y:S01]  /*3c10*/  MUFU.EX2 R41, R48 ;  /* 0x0000003000297308 */ /* 0x000e620000000800 */
[----:B------:R-:W-:-:S01]  /*3c20*/  FFMA R30, R30, UR29, -R16 ;  /* 0x0000001d1e1e7c23 */ /* 0x000fc20008000810 */
[--C-:B------:R-:W-:Y:S01]  /*3c30*/  FFMA R31, R31, UR29, -R16.reuse ;  /* 0x0000001d1f1f7c23 */ /* 0x100fe20008000810 */
[----:B------:R-:W-:Y:S01]  /*3c40*/  @!P3 FMUL R52, R52, 0.5 ;  /* 0x3f0000003434b820 */ /* 0x000fe20000400000 */
[--C-:B------:R-:W-:Y:S01]  /*3c50*/  FFMA R27, R27, UR29, -R16.reuse ;  /* 0x0000001d1b1b7c23 */ /* 0x100fe20008000810 */
[----:B------:R-:W-:-:S01]  /*3c60*/  FFMA R34, R34, UR29, -R16 ;  /* 0x0000001d22227c23 */ /* 0x000fc20008000810 */
[--C-:B------:R-:W-:Y:S01]  /*3c70*/  FFMA R38, R38, UR29, -R16.reuse ;  /* 0x0000001d26267c23 */ /* 0x100fe20008000810 */
[----:B------:R-:W-:-:S01]  /*3c80*/  FFMA R35, R35, UR29, -R16 ;  /* 0x0000001d23237c23 */ /* 0x000fc20008000810 */
[----:B------:R-:W2:Y:S01]  /*3c90*/  MUFU.EX2 R53, R52 ;  /* 0x0000003400357308 */ /* 0x000ea20000000800 */
[----:B------:R-:W-:-:S01]  /*3ca0*/  FFMA R42, R42, UR29, -R16 ;  /* 0x0000001d2a2a7c23 */ /* 0x000fc20008000810 */
[--C-:B------:R-:W-:Y:S01]  /*3cb0*/  FFMA R46, R46, UR29, -R16.reuse ;  /* 0x0000001d2e2e7c23 */ /* 0x100fe20008000810 */
[----:B------:R-:W-:Y:S01]  /*3cc0*/  @!P6 FMUL R49, R49, 0.5 ;  /* 0x3f0000003131e820 */ /* 0x000fe20000400000 */
[--C-:B------:R-:W-:Y:S01]  /*3cd0*/  FFMA R47, R47, UR29, -R16.reuse ;  /* 0x0000001d2f2f7c23 */ /* 0x100fe20008000810 */
[----:B------:R-:W-:-:S01]  /*3ce0*/  FFMA R50, R50, UR29, -R16 ;  /* 0x0000001d32327c23 */ /* 0x000fc20008000810 */
[--C-:B------:R-:W-:Y:S01]  /*3cf0*/  FFMA R54, R54, UR29, -R16.reuse ;  /* 0x0000001d36367c23 */ /* 0x100fe20008000810 */
[----:B------:R-:W-:-:S01]  /*3d00*/  FFMA R55, R55, UR29, -R16 ;  /* 0x0000001d37377c23 */ /* 0x000fc20008000810 */
[----:B------:R3:W4:Y:S01]  /*3d10*/  MUFU.EX2 R26, R12 ;  /* 0x0000000c001a7308 */ /* 0x0007220000000800 */
[----:B-1----:R-:W-:Y:S01]  /*3d20*/  @!P5 FMUL R41, R41, R41 ;  /* 0x000000292929d220 */ /* 0x002fe20000400000 */
[----:B------:R-:W-:Y:S01]  /*3d30*/  FSETP.GEU.AND P5, PT, R13, -126, PT ;  /* 0xc2fc00000d00780b */ /* 0x000fe20003fae000 */
[----:B------:R-:W-:-:S01]  /*3d40*/  FFMA R51, R51, UR29, -R16 ;  /* 0x0000001d33337c23 */ /* 0x000fc20008000810 */
[----:B------:R-:W-:Y:S01]  /*3d50*/  LOP3.LUT R23, R23, 0xff, RZ, 0xc0, !PT ;  /* 0x000000ff17177812 */ /* 0x000fe200078ec0ff */
[----:B------:R-:W-:Y:S01]  /*3d60*/  FMUL R44, R44, UR29 ;  /* 0x0000001d2c2c7c20 */ /* 0x000fe20008400000 */
[----:B------:R-:W-:-:S02]  /*3d70*/  F2FP.SATFINITE.E4M3.F32.PACK_AB_MERGE_C R24, RZ, R24, RZ ;  /* 0x00000018ff18723e */ /* 0x000fc400048070ff */
[----:B------:R-:W1:Y:S01]  /*3d80*/  MUFU.EX2 R40, R49 ;  /* 0x0000003100287308 */ /* 0x000e620000000800 */
[----:B--2---:R-:W-:Y:S01]  /*3d90*/  @!P3 FMUL R53, R53, R53 ;  /* 0x000000353535b220 */ /* 0x004fe20000400000 */
[----:B------:R-:W-:Y:S01]  /*3da0*/  FSETP.GEU.AND P3, PT, R30, -126, PT ;  /* 0xc2fc00001e00780b */ /* 0x000fe20003f6e000 */
[----:B---3--:R-:W-:-:S01]  /*3db0*/  FFMA R12, R39, UR29, -R16 ;  /* 0x0000001d270c7c23 */ /* 0x008fc20008000810 */
[----:B------:R-:W-:-:S03]  /*3dc0*/  LOP3.LUT R24, R24, 0xff, RZ, 0xc0, !PT ;  /* 0x000000ff18187812 */ /* 0x000fc600078ec0ff */
[----:B------:R-:W-:Y:S01]  /*3dd0*/  @!P5 FMUL R13, R13, 0.5 ;  /* 0x3f0000000d0dd820 */ /* 0x000fe20000400000 */
[----:B----4-:R-:W-:Y:S01]  /*3de0*/  @!P4 FMUL R26, R26, R26 ;  /* 0x0000001a1a1ac220 */ /* 0x010fe20000400000 */
[----:B------:R-:W-:Y:S02]  /*3df0*/  FSETP.GEU.AND P4, PT, R31, -126, PT ;  /* 0xc2fc00001f00780b */ /* 0x000fe40003f8e000 */
[----:B------:R-:W2:Y:S04]  /*3e00*/  MUFU.EX2 R48, R13 ;  /* 0x0000000d00307308 */ /* 0x000ea80000000800 */
[----:B------:R-:W-:Y:S01]  /*3e10*/  @!P3 FMUL R30, R30, 0.5 ;  /* 0x3f0000001e1eb820 */ /* 0x000fe20000400000 */
[----:B-1----:R-:W-:Y:S01]  /*3e20*/  @!P6 FMUL R40, R40, R40 ;  /* 0x000000282828e220 */ /* 0x002fe20000400000 */
[----:B------:R-:W-:-:S02]  /*3e30*/  FSETP.GEU.AND P6, PT, R27, -126, PT ;  /* 0xc2fc00001b00780b */ /* 0x000fc40003fce000 */
[----:B------:R1:W3:Y:S03]  /*3e40*/  MUFU.EX2 R49, R30 ;  /* 0x0000001e00317308 */ /* 0x0002e60000000800 */
[----:B------:R-:W-:-:S05]  /*3e50*/  @!P4 FMUL R31, R31, 0.5 ;  /* 0x3f0000001f1fc820 */ /* 0x000fca0000400000 */
[----:B------:R4:W5:Y:S01]  /*3e60*/  MUFU.EX2 R14, R31 ;  /* 0x0000001f000e7308 */ /* 0x0009620000000800 */
[----:B--2---:R-:W-:Y:S01]  /*3e70*/  @!P5 FMUL R48, R48, R48 ;  /* 0x000000303030d220 */ /* 0x004fe20000400000 */
[----:B------:R-:W-:Y:S01]  /*3e80*/  FSETP.GEU.AND P5, PT, R34, -126, PT ;  /* 0xc2fc00002200780b */ /* 0x000fe20003fae000 */
[----:B-1----:R-:W-:-:S01]  /*3e90*/  FADD R30, R28, R45 ;  /* 0x0000002d1c1e7221 */ /* 0x002fc20000000000 */
[----:B------:R-:W-:Y:S01]  /*3ea0*/  @!P6 FMUL R27, R27, 0.5 ;  /* 0x3f0000001b1be820 */ /* 0x000fe20000400000 */
[----:B------:R-:W-:Y:S02]  /*3eb0*/  F2FP.SATFINITE.E4M3.F32.PACK_AB_MERGE_C R28, RZ, R28, RZ ;  /* 0x0000001cff1c723e */ /* 0x000fe400048070ff */
[----:B------:R-:W-:Y:S01]  /*3ec0*/  F2FP.SATFINITE.E4M3.F32.PACK_AB_MERGE_C R45, RZ, R45, RZ ;  /* 0x0000002dff2d723e */ /* 0x000fe200048070ff */
[----:B------:R1:W2:Y:S01]  /*3ed0*/  MUFU.EX2 R11, R27 ;  /* 0x0000001b000b7308 */ /* 0x0002a20000000800 */
[----:B---3--:R-:W-:Y:S01]  /*3ee0*/  @!P3 FMUL R49, R49, R49 ;  /* 0x000000313131b220 */ /* 0x008fe20000400000 */
[----:B------:R-:W-:Y:S01]  /*3ef0*/  FSETP.GEU.AND P3, PT, R38, -126, PT ;  /* 0xc2fc00002600780b */ /* 0x000fe20003f6e000 */
[----:B----4-:R-:W-:-:S01]  /*3f00*/  FADD R31, R29, R22 ;  /* 0x000000161d1f7221 */ /* 0x010fc20000000000 */
[----:B------:R-:W-:-:S02]  /*3f10*/  F2FP.SATFINITE.E4M3.F32.PACK_AB_MERGE_C R29, RZ, R29, RZ ;  /* 0x0000001dff1d723e */ /* 0x000fc400048070ff */
[----:B------:R-:W-:Y:S01]  /*3f20*/  LOP3.LUT R28, R28, 0xff, RZ, 0xc0, !PT ;  /* 0x000000ff1c1c7812 */ /* 0x000fe200078ec0ff */
[----:B------:R-:W-:Y:S01]  /*3f30*/  @!P5 FMUL R34, R34, 0.5 ;  /* 0x3f0000002222d820 */ /* 0x000fe20000400000 */
[----:B------:R-:W-:Y:S01]  /*3f40*/  LOP3.LUT R29, R29, 0xffff, RZ, 0xc0, !PT ;  /* 0x0000ffff1d1d7812 */ /* 0x000fe200078ec0ff */
[----:B-----5:R-:W-:Y:S01]  /*3f50*/  @!P4 FMUL R14, R14, R14 ;  /* 0x0000000e0e0ec220 */ /* 0x020fe20000400000 */
[----:B------:R-:W-:Y:S01]  /*3f60*/  FSETP.GEU.AND P4, PT, R12, -126, PT ;  /* 0xc2fc00000c00780b */ /* 0x000fe20003f8e000 */
[----:B------:R3:W4:Y:S01]  /*3f70*/  MUFU.EX2 R39, R34 ;  /* 0x0000002200277308 */ /* 0x0007220000000800 */
[----:B-1----:R-:W-:-:S01]  /*3f80*/  FFMA R27, R43, UR29, -R16 ;  /* 0x0000001d2b1b7c23 */ /* 0x002fc20008000810 */
[----:B------:R-:W-:Y:S02]  /*3f90*/  F2FP.SATFINITE.E4M3.F32.PACK_AB_MERGE_C R22, RZ, R22, RZ ;  /* 0x00000016ff16723e */ /* 0x000fe400048070ff */
[----:B------:R-:W-:Y:S01]  /*3fa0*/  @!P3 FMUL R38, R38, 0.5 ;  /* 0x3f0000002626b820 */ /* 0x000fe20000400000 */
[----:B------:R-:W-:Y:S01]  /*3fb0*/  PRMT R28, R29, 0x7604, R28 ;  /* 0x000076041d1c7816 */ /* 0x000fe2000000001c */
[----:B--2---:R-:W-:Y:S01]  /*3fc0*/  @!P6 FMUL R11, R11, R11 ;  /* 0x0000000b0b0be220 */ /* 0x004fe20000400000 */
[----:B------:R-:W-:Y:S01]  /*3fd0*/  FSETP.GEU.AND P6, PT, R35, -126, PT ;  /* 0xc2fc00002300780b */ /* 0x000fe20003fce000 */
[----:B------:R1:W2:Y:S01]  /*3fe0*/  MUFU.EX2 R52, R38 ;  /* 0x0000002600347308 */ /* 0x0002a20000000800 */
[----:B---3--:R-:W-:-:S01]  /*3ff0*/  FADD R34, R32, R41 ;  /* 0x0000002920227221 */ /* 0x008fc20000000000 */
[----:B------:R-:W-:-:S02]  /*4000*/  F2FP.SATFINITE.E4M3.F32.PACK_AB_MERGE_C R32, RZ, R32, RZ ;  /* 0x00000020ff20723e */ /* 0x000fc400048070ff */
[----:B------:R-:W-:Y:S01]  /*4010*/  @!P4 FMUL R12, R12, 0.5 ;  /* 0x3f0000000c0cc820 */ /* 0x000fe20000400000 */
[----:B------:R-:W-:Y:S01]  /*4020*/  FADD R19, R19, R34 ;  /* 0x0000002213137221 */ /* 0x000fe20000000000 */
[----:B------:R-:W-:Y:S02]  /*4030*/  LOP3.LUT R32, R32, 0xff, RZ, 0xc0, !PT ;  /* 0x000000ff20207812 */ /* 0x000fe400078ec0ff */
[----:B------:R-:W3:Y:S01]  /*4040*/  MUFU.EX2 R17, R12 ;  /* 0x0000000c00117308 */ /* 0x000ee20000000800 */
[----:B----4-:R-:W-:Y:S01]  /*4050*/  @!P5 FMUL R39, R39, R39 ;  /* 0x000000272727d220 */ /* 0x010fe20000400000 */
[----:B------:R-:W-:Y:S01]  /*4060*/  FSETP.GEU.AND P5, PT, R42, -126, PT ;  /* 0xc2fc00002a00780b */ /* 0x000fe20003fae000 */
[----:B-1----:R-:W-:-:S01]  /*4070*/  FADD R38, R33, R40 ;  /* 0x0000002821267221 */ /* 0x002fc20000000000 */
[----:B------:R-:W-:Y:S01]  /*4080*/  @!P6 FMUL R35, R35, 0.5 ;  /* 0x3f0000002323e820 */ /* 0x000fe20000400000 */
[----:B------:R-:W-:Y:S02]  /*4090*/  F2FP.SATFINITE.E4M3.F32.PACK_AB_MERGE_C R33, RZ, R33, RZ ;  /* 0x00000021ff21723e */ /* 0x000fe400048070ff */
[----:B------:R-:W-:Y:S01]  /*40a0*/  LOP3.LUT R45, R45, 0xff, RZ, 0xc0, !PT ;  /* 0x000000ff2d2d7812 */ /* 0x000fe200078ec0ff */
[----:B------:R1:W4:Y:S01]  /*40b0*/  MUFU.EX2 R15, R35 ;  /* 0x00000023000f7308 */ /* 0x0003220000000800 */
[----:B--2---:R-:W-:Y:S01]  /*40c0*/  @!P3 FMUL R52, R52, R52 ;  /* 0x000000343434b220 */ /* 0x004fe20000400000 */
[----:B------:R-:W-:-:S02]  /*40d0*/  FSETP.GEU.AND P3, PT, R46, -126, PT ;  /* 0xc2fc00002e00780b */ /* 0x000fc40003f6e000 */
[----:B------:R-:W-:Y:S02]  /*40e0*/  LOP3.LUT R33, R33, 0xffff, RZ, 0xc0, !PT ;  /* 0x0000ffff21217812 */ /* 0x000fe400078ec0ff */
[----:B------:R-:W-:Y:S01]  /*40f0*/  LOP3.LUT R22, R22, 0xffff, RZ, 0xc0, !PT ;  /* 0x0000ffff16167812 */ /* 0x000fe200078ec0ff */
[----:B------:R-:W-:Y:S01]  /*4100*/  @!P5 FMUL R42, R42, 0.5 ;  /* 0x3f0000002a2ad820 */ /* 0x000fe20000400000 */
[----:B------:R-:W-:Y:S01]  /*4110*/  PRMT R32, R33, 0x7604, R32 ;  /* 0x0000760421207816 */ /* 0x000fe20000000020 */
[----:B---3--:R-:W-:Y:S01]  /*4120*/  @!P4 FMUL R17, R17, R17 ;  /* 0x000000111111c220 */ /* 0x008fe20000400000 */
[----:B------:R-:W-:Y:S01]  /*4130*/  FSETP.GEU.AND P4, PT, R47, -126, PT ;  /* 0xc2fc00002f00780b */ /* 0x000fe20003f8e000 */
[----:B------:R2:W3:Y:S01]  /*4140*/  MUFU.EX2 R43, R42 ;  /* 0x0000002a002b7308 */ /* 0x0004e20000000800 */
[----:B-1----:R-:W-:-:S01]  /*4150*/  FADD R35, R36, R53 ;  /* 0x0000003524237221 */ /* 0x002fc20000000000 */
[----:B------:R-:W-:Y:S02]  /*4160*/  F2FP.SATFINITE.E4M3.F32.PACK_AB_MERGE_C R36, RZ, R36, RZ ;  /* 0x00000024ff24723e */ /* 0x000fe400048070ff */
[----:B------:R-:W-:Y:S01]  /*4170*/  @!P3 FMUL R46, R46, 0.5 ;  /* 0x3f0000002e2eb820 */ /* 0x000fe20000400000 */
[----:B------:R-:W-:Y:S01]  /*4180*/  FADD R30, R30, R35 ;  /* 0x000000231e1e7221 */ /* 0x000fe20000000000 */
[----:B----4-:R-:W-:Y:S01]  /*4190*/  @!P6 FMUL R15, R15, R15 ;  /* 0x0000000f0f0fe220 */ /* 0x010fe20000400000 */
[----:B------:R-:W-:Y:S01]  /*41a0*/  FSETP.GEU.AND P6, PT, R27, -126, PT ;  /* 0xc2fc00001b00780b */ /* 0x000fe20003fce000 */
[----:B--2---:R-:W-:-:S02]  /*41b0*/  FADD R42, R37, R26 ;  /* 0x0000001a252a7221 */ /* 0x004fc40000000000 */
[----:B------:R-:W1:Y:S01]  /*41c0*/  MUFU.EX2 R46, R46 ;  /* 0x0000002e002e7308 */ /* 0x000e620000000800 */
[----:B------:R-:W-:-:S01]  /*41d0*/  FADD R19, R19, R30 ;  /* 0x0000001e13137221 */ /* 0x000fc20000000000 */
[----:B------:R-:W-:Y:S01]  /*41e0*/  @!P4 FMUL R47, R47, 0.5 ;  /* 0x3f0000002f2fc820 */ /* 0x000fe20000400000 */
[----:B------:R-:W-:-:S01]  /*41f0*/  FADD R42, R31, R42 ;  /* 0x0000002a1f2a7221 */ /* 0x000fc20000000000 */
[----:B------:R-:W-:Y:S02]  /*4200*/  F2FP.SATFINITE.E4M3.F32.PACK_AB_MERGE_C R37, RZ, R37, RZ ;  /* 0x00000025ff25723e */ /* 0x000fe400048070ff */
[----:B------:R-:W-:Y:S01]  /*4210*/  LOP3.LUT R36, R36, 0xff, RZ, 0xc0, !PT ;  /* 0x000000ff24247812 */ /* 0x000fe200078ec0ff */
[----:B---3--:R-:W-:Y:S01]  /*4220*/  @!P5 FMUL R43, R43, R43 ;  /* 0x0000002b2b2bd220 */ /* 0x008fe20000400000 */
[----:B------:R-:W2:Y:S01]  /*4230*/  MUFU.EX2 R13, R47 ;  /* 0x0000002f000d7308 */ /* 0x000ea20000000800 */
[----:B------:R-:W-:Y:S01]  /*4240*/  FSETP.GEU.AND P5, PT, R50, -126, PT ;  /* 0xc2fc00003200780b */ /* 0x000fe20003fae000 */
[----:B------:R-:W-:Y:S01]  /*4250*/  @!P6 FMUL R27, R27, 0.5 ;  /* 0x3f0000001b1be820 */ /* 0x000fe20000400000 */
[----:B------:R-:W-:-:S01]  /*4260*/  FADD R31, R48, R43 ;  /* 0x0000002b301f7221 */ /* 0x000fc20000000000 */
[----:B------:R-:W-:-:S02]  /*4270*/  F2FP.SATFINITE.E4M3.F32.PACK_AB_MERGE_C R43, RZ, R43, RZ ;  /* 0x0000002bff2b723e */ /* 0x000fc400048070ff */
[----:B------:R-:W-:Y:S02]  /*4280*/  F2FP.SATFINITE.E4M3.F32.PACK_AB_MERGE_C R48, RZ, R48, RZ ;  /* 0x00000030ff30723e */ /* 0x000fe400048070ff */
[----:B------:R3:W4:Y:S01]  /*4290*/  MUFU.EX2 R12, R27 ;  /* 0x0000001b000c7308 */ /* 0x0007220000000800 */
[----:B-1----:R-:W-:Y:S01]  /*42a0*/  @!P3 FMUL R46, R46, R46 ;  /* 0x0000002e2e2eb220 */ /* 0x002fe20000400000 */
[----:B------:R-:W-:Y:S01]  /*42b0*/  FSETP.GEU.AND P3, PT, R54, -126, PT ;  /* 0xc2fc00003600780b */ /* 0x000fe20003f6e000 */
[----:B------:R-:W-:Y:S01]  /*42c0*/  IMAD.U32 R43, R43, 0x10000, RZ ;  /* 0x000100002b2b7824 */ /* 0x000fe200078e00ff */
[----:B------:R-:W-:Y:S01]  /*42d0*/  LOP3.LUT R37, R37, 0xffff, RZ, 0xc0, !PT ;  /* 0x0000ffff25257812 */ /* 0x000fe200078ec0ff */
[----:B------:R-:W-:-:S01]  /*42e0*/  FADD R35, R49, R46 ;  /* 0x0000002e31237221 */ /* 0x000fc20000000000 */
[----:B------:R-:W-:Y:S01]  /*42f0*/  @!P5 FMUL R50, R50, 0.5 ;  /* 0x3f0000003232d820 */ /* 0x000fe20000400000 */
[----:B------:R-:W-:Y:S01]  /*4300*/  F2FP.SATFINITE.E4M3.F32.PACK_AB_MERGE_C R49, RZ, R49, RZ ;  /* 0x00000031ff31723e */ /* 0x000fe200048070ff */
[----:B--2---:R-:W-:Y:S01]  /*4310*/  @!P4 FMUL R13, R13, R13 ;  /* 0x0000000d0d0dc220 */ /* 0x004fe20000400000 */
[----:B------:R-:W-:Y:S01]  /*4320*/  FSETP.GEU.AND P4, PT, R55, -126, PT ;  /* 0xc2fc00003700780b */ /* 0x000fe20003f8e000 */
[----:B---3--:R-:W-:-:S02]  /*4330*/  FADD R27, R25, R20 ;  /* 0x00000014191b7221 */ /* 0x008fc40000000000 */
[----:B------:R-:W1:Y:S01]  /*4340*/  MUFU.EX2 R50, R50 ;  /* 0x0000003200327308 */ /* 0x000e620000000800 */
[----:B------:R-:W-:Y:S02]  /*4350*/  F2FP.SATFINITE.E4M3.F32.PACK_AB_MERGE_C R20, RZ, R20, RZ ;  /* 0x00000014ff14723e */ /* 0x000fe400048070ff */
[----:B------:R-:W-:Y:S01]  /*4360*/  @!P3 FMUL R54, R54, 0.5 ;  /* 0x3f0000003636b820 */ /* 0x000fe20000400000 */
[----:B------:R-:W-:-:S01]  /*4370*/  FADD R27, R27, R38 ;  /* 0x000000261b1b7221 */ /* 0x000fc20000000000 */
[----:B----4-:R-:W-:Y:S01]  /*4380*/  @!P6 FMUL R12, R12, R12 ;  /* 0x0000000c0c0ce220 */ /* 0x010fe20000400000 */
[----:B------:R-:W-:Y:S01]  /*4390*/  FSETP.GEU.AND P6, PT, R51, -126, PT ;  /* 0xc2fc00003300780b */ /* 0x000fe20003fce000 */
[----:B------:R-:W-:Y:S01]  /*43a0*/  FADD R38, R14, R13 ;  /* 0x0000000d0e267221 */ /* 0x000fe20000000000 */
[----:B------:R2:W3:Y:S01]  /*43b0*/  MUFU.EX2 R47, R54 ;  /* 0x00000036002f7308 */ /* 0x0004e20000000800 */
[----:B------:R-:W-:Y:S01]  /*43c0*/  LOP3.LUT R20, R20, 0xffff, RZ, 0xc0, !PT ;  /* 0x0000ffff14147812 */ /* 0x000fe200078ec0ff */
[----:B------:R-:W-:Y:S01]  /*43d0*/  FADD R34, R11, R12 ;  /* 0x0000000c0b227221 */ /* 0x000fe20000000000 */
[----:B------:R-:W-:Y:S01]  /*43e0*/  @!P4 FMUL R55, R55, 0.5 ;  /* 0x3f0000003737c820 */ /* 0x000fe20000400000 */
[----:B------:R-:W-:Y:S01]  /*43f0*/  F2FP.SATFINITE.E4M3.F32.PACK_AB_MERGE_C R25, RZ, R25, RZ ;  /* 0x00000019ff19723e */ /* 0x000fe200048070ff */
[----:B------:R-:W-:-:S01]  /*4400*/  FADD R42, R27, R42 ;  /* 0x0000002a1b2a7221 */ /* 0x000fc20000000000 */
[----:B------:R-:W-:-:S02]  /*4410*/  PRMT R20, R20, 0x7604, R23 ;  /* 0x0000760414147816 */ /* 0x000fc40000000017 */
[----:B------:R-:W4:Y:S01]  /*4420*/  MUFU.EX2 R18, R55 ;  /* 0x0000003700127308 */ /* 0x000f220000000800 */
[----:B-1----:R-:W-:Y:S01]  /*4430*/  @!P5 FMUL R50, R50, R50 ;  /* 0x000000323232d220 */ /* 0x002fe20000400000 */
[----:B------:R-:W-:Y:S01]  /*4440*/  LOP3.LUT R43, R20, 0xff0000, R43, 0xf8, !PT ;  /* 0x00ff0000142b7812 */ /* 0x000fe200078ef82b */
[----:B------:R-:W-:Y:S01]  /*4450*/  @!P6 FMUL R51, R51, 0.5 ;  /* 0x3f0000003333e820 */ /* 0x000fe20000400000 */
[----:B------:R-:W-:Y:S01]  /*4460*/  F2FP.SATFINITE.E4M3.F32.PACK_AB_MERGE_C R11, RZ, R11, RZ ;  /* 0x0000000bff0b723e */ /* 0x000fe200048070ff */
[----:B--2---:R-:W-:-:S01]  /*4470*/  FADD R54, R39, R50 ;  /* 0x0000003227367221 */ /* 0x004fc20000000000 */
[----:B------:R-:W-:Y:S01]  /*4480*/  F2FP.SATFINITE.E4M3.F32.PACK_AB_MERGE_C R20, RZ, R15, RZ ;  /* 0x0000000fff14723e */ /* 0x000fe200048070ff */
[----:B------:R-:W-:-:S01]  /*4490*/  FADD R42, R19, R42 ;  /* 0x0000002a132a7221 */ /* 0x000fc20000000000 */
[----:B------:R-:W1:Y:S01]  /*44a0*/  MUFU.EX2 R16, R51 ;  /* 0x0000003300107308 */ /* 0x000e620000000800 */
[----:B---3--:R-:W-:Y:S01]  /*44b0*/  @!P3 FMUL R47, R47, R47 ;  /* 0x0000002f2f2fb220 */ /* 0x008fe20000400000 */
[----:B------:R-:W-:Y:S01]  /*44c0*/  LOP3.LUT R25, R25, 0xffff, RZ, 0xc0, !PT ;  /* 0x0000ffff19197812 */ /* 0x000fe200078ec0ff */
[----:B------:R-:W-:Y:S01]  /*44d0*/  IMAD.U32 R19, R48, 0x10000, RZ ;  /* 0x0001000030137824 */ /* 0x000fe200078e00ff */
[----:B------:R-:W-:Y:S01]  /*44e0*/  F2FP.SATFINITE.E4M3.F32.PACK_AB_MERGE_C R39, RZ, R39, RZ ;  /* 0x00000027ff27723e */ /* 0x000fe200048070ff */
[----:B------:R-:W-:-:S01]  /*44f0*/  FADD R136, R52, R47 ;  /* 0x0000002f34887221 */ /* 0x000fc20000000000 */
[----:B------:R-:W-:Y:S01]  /*4500*/  F2FP.SATFINITE.E4M3.F32.PACK_AB_MERGE_C R52, RZ, R52, RZ ;  /* 0x00000034ff34723e */ /* 0x000fe200048070ff */
[----:B------:R-:W-:-:S01]  /*4510*/  FADD R31, R31, R54 ;  /* 0x000000361f1f7221 */ /* 0x000fc20000000000 */
[----:B------:R-:W-:Y:S01]  /*4520*/  F2FP.SATFINITE.E4M3.F32.PACK_AB_MERGE_C R14, RZ, R14, RZ ;  /* 0x0000000eff0e723e */ /* 0x000fe200048070ff */
[----:B----4-:R-:W-:Y:S01]  /*4530*/  @!P4 FMUL R18, R18, R18 ;  /* 0x000000121212c220 */ /* 0x010fe20000400000 */
[----:B------:R-:W-:Y:S01]  /*4540*/  LOP3.LUT R11, R11, 0xffff, RZ, 0xc0, !PT ;  /* 0x0000ffff0b0b7812 */ /* 0x000fe200078ec0ff */
[----:B------:R-:W-:Y:S01]  /*4550*/  IMAD.U32 R39, R39, 0x10000, RZ ;  /* 0x0001000027277824 */ /* 0x000fe200078e00ff */
[----:B------:R-:W-:Y:S01]  /*4560*/  LOP3.LUT R20, R20, 0xffff, RZ, 0xc0, !PT ;  /* 0x0000ffff14147812 */ /* 0x000fe200078ec0ff */
[----:B------:R-:W-:-:S01]  /*4570*/  FADD R55, R17, R18 ;  /* 0x0000001211377221 */ /* 0x000fc20000000000 */
[----:B------:R-:W-:Y:S01]  /*4580*/  F2FP.SATFINITE.E4M3.F32.PACK_AB_MERGE_C R17, RZ, R17, RZ ;  /* 0x00000011ff11723e */ /* 0x000fe200048070ff */
[----:B------:R-:W-:Y:S01]  /*4590*/  IMAD.U32 R23, R52, 0x10000, RZ ;  /* 0x0001000034177824 */ /* 0x000fe200078e00ff */
[----:B------:R-:W-:Y:S01]  /*45a0*/  PRMT R24, R25, 0x7604, R24 ;  /* 0x0000760419187816 */ /* 0x000fe20000000018 */
[----:B-1----:R-:W-:Y:S01]  /*45b0*/  @!P6 FMUL R16, R16, R16 ;  /* 0x000000101010e220 */ /* 0x002fe20000400000 */
[----:B------:R-:W-:Y:S01]  /*45c0*/  SHF.L.U32 R49, R49, 0x10, RZ ;  /* 0x0000001031317819 */ /* 0x000fe200000006ff */
[----:B------:R-:W-:-:S01]  /*45d0*/  FADD R136, R35, R136 ;  /* 0x0000008823887221 */ /* 0x000fc20000000000 */
[----:B------:R-:W-:Y:S01]  /*45e0*/  F2FP.SATFINITE.E4M3.F32.PACK_AB_MERGE_C R46, RZ, R46, RZ ;  /* 0x0000002eff2e723e */ /* 0x000fe200048070ff */
[----:B------:R-:W-:-:S01]  /*45f0*/  FADD R51, R15, R16 ;  /* 0x000000100f337221 */ /* 0x000fc20000000000 */
[----:B------:R-:W-:Y:S01]  /*4600*/  LOP3.LUT R15, R14, 0xffff, RZ, 0xc0, !PT ;  /* 0x0000ffff0e0f7812 */ /* 0x000fe200078ec0ff */
[----:B------:R-:W-:Y:S01]  /*4610*/  IMAD.SHL.U32 R14, R11, 0x1000000, RZ ;  /* 0x010000000b0e7824 */ /* 0x000fe200078e00ff */
[----:B------:R-:W-:Y:S01]  /*4620*/  LOP3.LUT R17, R17, 0xffff, RZ, 0xc0, !PT ;  /* 0x0000ffff11117812 */ /* 0x000fe200078ec0ff */
[----:B------:R-:W-:Y:S01]  /*4630*/  IMAD.SHL.U32 R11, R20, 0x1000000, RZ ;  /* 0x01000000140b7824 */ /* 0x000fe200078e00ff */
[----:B------:R-:W-:Y:S01]  /*4640*/  PRMT R36, R37, 0x7604, R36 ;  /* 0x0000760425247816 */ /* 0x000fe20000000024 */
[----:B------:R-:W-:-:S01]  /*4650*/  FADD R34, R34, R51 ;  /* 0x0000003322227221 */ /* 0x000fc20000000000 */
[----:B------:R-:W-:Y:S01]  /*4660*/  F2FP.SATFINITE.E4M3.F32.PACK_AB_MERGE_C R41, RZ, R41, RZ ;  /* 0x00000029ff29723e */ /* 0x000fe200048070ff */
[----:B------:R-:W-:Y:S01]  /*4670*/  IMAD.SHL.U32 R20, R17, 0x1000000, RZ ;  /* 0x0100000011147824 */ /* 0x000fe200078e00ff */
[----:B------:R-:W-:Y:S01]  /*4680*/  F2FP.SATFINITE.E4M3.F32.PACK_AB_MERGE_C R40, RZ, R40, RZ ;  /* 0x00000028ff28723e */ /* 0x000fe200048070ff */
[----:B------:R-:W-:-:S01]  /*4690*/  FADD R55, R38, R55 ;  /* 0x0000003726377221 */ /* 0x000fc20000000000 */
[----:B------:R-:W-:Y:S01]  /*46a0*/  F2FP.SATFINITE.E4M3.F32.PACK_AB_MERGE_C R53, RZ, R53, RZ ;  /* 0x00000035ff35723e */ /* 0x000fe200048070ff */
[----:B------:R-:W-:-:S01]  /*46b0*/  FADD R31, R31, R136 ;  /* 0x000000881f1f7221 */ /* 0x000fc20000000000 */
[----:B------:R-:W-:Y:S01]  /*46c0*/  F2FP.SATFINITE.E4M3.F32.PACK_AB_MERGE_C R26, RZ, R26, RZ ;  /* 0x0000001aff1a723e */ /* 0x000fe200048070ff */
[----:B------:R-:W-:-:S01]  /*46d0*/  FADD R34, R34, R55 ;  /* 0x0000003722227221 */ /* 0x000fc20000000000 */
[----:B------:R-:W-:-:S02]  /*46e0*/  F2FP.SATFINITE.E4M3.F32.PACK_AB_MERGE_C R18, RZ, R18, RZ ;  /* 0x00000012ff12723e */ /* 0x000fc400048070ff */
[----:B------:R-:W-:Y:S01]  /*46f0*/  PRMT R22, R22, 0x7604, R45 ;  /* 0x0000760416167816 */ /* 0x000fe2000000002d */
[----:B------:R-:W-:Y:S01]  /*4700*/  FADD R31, R31, R34 ;  /* 0x000000221f1f7221 */ /* 0x000fe20000000000 */
[----:B------:R-:W-:Y:S02]  /*4710*/  LOP3.LUT R19, R24, 0xff0000, R19, 0xf8, !PT ;  /* 0x00ff000018137812 */ /* 0x000fe400078ef813 */
[----:B------:R-:W-:Y:S02]  /*4720*/  LOP3.LUT R28, R28, 0xff0000, R49, 0xf8, !PT ;  /* 0x00ff00001c1c7812 */ /* 0x000fe400078ef831 */
[----:B------:R-:W-:Y:S02]  /*4730*/  SHF.L.U32 R25, R46, 0x10, RZ ;  /* 0x000000102e197819 */ /* 0x000fe400000006ff */
[----:B------:R-:W-:Y:S02]  /*4740*/  F2FP.SATFINITE.E4M3.F32.PACK_AB_MERGE_C R50, RZ, R50, RZ ;  /* 0x00000032ff32723e */ /* 0x000fe400048070ff */
[----:B------:R-:W-:-:S02]  /*4750*/  F2FP.SATFINITE.E4M3.F32.PACK_AB_MERGE_C R47, RZ, R47, RZ ;  /* 0x0000002fff2f723e */ /* 0x000fc400048070ff */
[----:B------:R-:W-:Y:S02]  /*4760*/  SHF.L.U32 R15, R15, 0x18, RZ ;  /* 0x000000180f0f7819 */ /* 0x000fe400000006ff */
[----:B------:R-:W-:Y:S01]  /*4770*/  F2FP.SATFINITE.E4M3.F32.PACK_AB_MERGE_C R12, RZ, R12, RZ ;  /* 0x0000000cff0c723e */ /* 0x000fe200048070ff */
[----:B------:R-:W-:Y:S01]  /*4780*/  IMAD.U32 R47, R47, 0x10000, RZ ;  /* 0x000100002f2f7824 */ /* 0x000fe200078e00ff */
[----:B------:R-:W-:Y:S02]  /*4790*/  F2FP.SATFINITE.E4M3.F32.PACK_AB_MERGE_C R16, RZ, R16, RZ ;  /* 0x00000010ff10723e */ /* 0x000fe400048070ff */
[----:B------:R-:W-:Y:S02]  /*47a0*/  LOP3.LUT R41, R41, 0xff, RZ, 0xc0, !PT ;  /* 0x000000ff29297812 */ /* 0x000fe400078ec0ff */
[----:B------:R-:W-:Y:S02]  /*47b0*/  LOP3.LUT R40, R40, 0xffff, RZ, 0xc0, !PT ;  /* 0x0000ffff28287812 */ /* 0x000fe400078ec0ff */
[----:B------:R-:W-:-:S02]  /*47c0*/  LOP3.LUT R53, R53, 0xff, RZ, 0xc0, !PT ;  /* 0x000000ff35357812 */ /* 0x000fc400078ec0ff */
[----:B------:R-:W-:Y:S02]  /*47d0*/  LOP3.LUT R26, R26, 0xffff, RZ, 0xc0, !PT ;  /* 0x0000ffff1a1a7812 */ /* 0x000fe400078ec0ff */
[----:B------:R-:W-:Y:S02]  /*47e0*/  LOP3.LUT R32, R32, 0xff0000, R39, 0xf8, !PT ;  /* 0x00ff000020207812 */ /* 0x000fe400078ef827 */
[----:B------:R-:W-:Y:S02]  /*47f0*/  LOP3.LUT R23, R36, 0xff0000, R23, 0xf8, !PT ;  /* 0x00ff000024177812 */ /* 0x000fe400078ef817 */
[----:B------:R-:W-:Y:S02]  /*4800*/  F2FP.SATFINITE.E4M3.F32.PACK_AB_MERGE_C R13, RZ, R13, RZ ;  /* 0x0000000dff0d723e */ /* 0x000fe400048070ff */
[----:B------:R-:W-:Y:S02]  /*4810*/  LOP3.LUT R18, R18, 0xffff, RZ, 0xc0, !PT ;  /* 0x0000ffff12127812 */ /* 0x000fe400078ec0ff */
[----:B------:R-:W-:Y:S01]  /*4820*/  LOP3.LUT R22, R22, 0xff0000, R25, 0xf8, !PT ;  /* 0x00ff000016167812 */ /* 0x000fe200078ef819 */
[----:B------:R-:W-:Y:S01]  /*4830*/  IMAD.U32 R25, R50, 0x10000, RZ ;  /* 0x0001000032197824 */ /* 0x000fe200078e00ff */
[----:B------:R-:W-:Y:S01]  /*4840*/  LOP3.LUT R14, R19, R14, RZ, 0xfc, !PT ;  /* 0x0000000e130e7212 */ /* 0x000fe200078efcff */
[----:B------:R-:W-:Y:S01]  /*4850*/  IMAD.SHL.U32 R17, R18, 0x1000000, RZ ;  /* 0x0100000012117824 */ /* 0x000fe200078e00ff */
[----:B------:R-:W-:-:S02]  /*4860*/  LOP3.LUT R15, R28, R15, RZ, 0xfc, !PT ;  /* 0x0000000f1c0f7212 */ /* 0x000fc400078efcff */
[----:B------:R-:W-:Y:S02]  /*4870*/  LOP3.LUT R12, R12, 0xffff, RZ, 0xc0, !PT ;  /* 0x0000ffff0c0c7812 */ /* 0x000fe400078ec0ff */
[----:B------:R-:W-:Y:S02]  /*4880*/  LOP3.LUT R16, R16, 0xffff, RZ, 0xc0, !PT ;  /* 0x0000ffff10107812 */ /* 0x000fe400078ec0ff */
[----:B------:R-:W-:Y:S01]  /*4890*/  PRMT R40, R40, 0x7604, R41 ;  /* 0x0000760428287816 */ /* 0x000fe20000000029 */
[----:B------:R-:W-:Y:S01]  /*48a0*/  IMAD.SHL.U32 R12, R12, 0x1000000, RZ ;  /* 0x010000000c0c7824 */ /* 0x000fe200078e00ff */
[----:B------:R-:W-:Y:S01]  /*48b0*/  PRMT R26, R26, 0x7604, R53 ;  /* 0x000076041a1a7816 */ /* 0x000fe20000000035 */
[----:B------:R-:W-:Y:S01]  /*48c0*/  IMAD.SHL.U32 R16, R16, 0x1000000, RZ ;  /* 0x0100000010107824 */ /* 0x000fe200078e00ff */
[----:B------:R-:W-:Y:S02]  /*48d0*/  LOP3.LUT R11, R32, R11, RZ, 0xfc, !PT ;  /* 0x0000000b200b7212 */ /* 0x000fe400078efcff */
[----:B------:R-:W-:-:S02]  /*48e0*/  LOP3.LUT R20, R23, R20, RZ, 0xfc, !PT ;  /* 0x0000001417147212 */ /* 0x000fc400078efcff */
[----:B------:R-:W-:Y:S02]  /*48f0*/  LOP3.LUT R13, R13, 0xffff, RZ, 0xc0, !PT ;  /* 0x0000ffff0d0d7812 */ /* 0x000fe400078ec0ff */
[----:B------:R-:W-:Y:S02]  /*4900*/  FSETP.GEU.AND P4, PT, R44, -126, PT ;  /* 0xc2fc00002c00780b */ /* 0x000fe40003f8e000 */
[----:B------:R-:W-:Y:S02]  /*4910*/  SEL R18, R15, R14, P1 ;  /* 0x0000000e0f127207 */ /* 0x000fe40000800000 */
[----:B------:R-:W-:Y:S02]  /*4920*/  FSETP.GEU.AND P3, PT, R21, -126, PT ;  /* 0xc2fc00001500780b */ /* 0x000fe40003f6e000 */
[----:B------:R-:W-:Y:S02]  /*4930*/  SEL R15, R14, R15, P1 ;  /* 0x0000000f0e0f7207 */ /* 0x000fe40000800000 */
[----:B------:R-:W-:-:S02]  /*4940*/  LOP3.LUT R25, R40, 0xff0000, R25, 0xf8, !PT ;  /* 0x00ff000028197812 */ /* 0x000fc400078ef819 */
[----:B------:R-:W-:Y:S02]  /*4950*/  LOP3.LUT R26, R26, 0xff0000, R47, 0xf8, !PT ;  /* 0x00ff00001a1a7812 */ /* 0x000fe400078ef82f */
[----:B------:R-:W-:Y:S01]  /*4960*/  SHF.L.U32 R13, R13, 0x18, RZ ;  /* 0x000000180d0d7819 */ /* 0x000fe200000006ff */
[----:B------:R-:W-:Y:S01]  /*4970*/  @!P4 FMUL R44, R44, 0.5 ;  /* 0x3f0000002c2cc820 */ /* 0x000fe20000400000 */
[----:B------:R-:W-:Y:S02]  /*4980*/  SEL R14, R20, R11, P1 ;  /* 0x0000000b140e7207 */ /* 0x000fe40000800000 */
[----:B------:R-:W-:Y:S01]  /*4990*/  SEL R19, R11, R20, P1 ;  /* 0x000000140b137207 */ /* 0x000fe20000800000 */
[----:B------:R-:W-:Y:S01]  /*49a0*/  IMAD.MOV.U32 R11, RZ, RZ, 0x3021 ;  /* 0x00003021ff0b7424 */ /* 0x000fe200078e00ff */
[----:B------:R-:W-:Y:S01]  /*49b0*/  MOV R23, 0x2130 ;  /* 0x0000213000177802 */ /* 0x000fe20000000f00 */
[----:B------:R-:W-:Y:S01]  /*49c0*/  @!P3 FMUL R21, R21, 0.5 ;  /* 0x3f0000001515b820 */ /* 0x000fe20000400000 */
[----:B------:R-:W-:Y:S01]  /*49d0*/  LOP3.LUT R12, R43, R12, RZ, 0xfc, !PT ;  /* 0x0000000c2b0c7212 */ /* 0x000fe200078efcff */
[----:B------:R-:W1:Y:S01]  /*49e0*/  MUFU.EX2 R44, R44 ;  /* 0x0000002c002c7308 */ /* 0x000e620000000800 */
[----:B------:R-:W-:-:S02]  /*49f0*/  LOP3.LUT R13, R22, R13, RZ, 0xfc, !PT ;  /* 0x0000000d160d7212 */ /* 0x000fc400078efcff */
[----:B------:R-:W-:Y:S02]  /*4a00*/  LOP3.LUT R16, R25, R16, RZ, 0xfc, !PT ;  /* 0x0000001019107212 */ /* 0x000fe400078efcff */
[----:B------:R-:W-:Y:S02]  /*4a10*/  LOP3.LUT R17, R26, R17, RZ, 0xfc, !PT ;  /* 0x000000111a117212 */ /* 0x000fe400078efcff */
[-C--:B------:R-:W-:Y:S01]  /*4a20*/  SHF.R.U32.HI R11, RZ, R10.reuse, R11 ;  /* 0x0000000aff0b7219 */ /* 0x080fe2000001160b */
[----:B------:R-:W2:Y:S01]  /*4a30*/  MUFU.EX2 R21, R21 ;  /* 0x0000001500157308 */ /* 0x000ea20000000800 */
[----:B------:R-:W-:Y:S02]  /*4a40*/  SHF.R.U32.HI R23, RZ, R10, R23 ;  /* 0x0000000aff177219 */ /* 0x000fe40000011617 */
[----:B------:R-:W-:Y:S02]  /*4a50*/  SEL R20, R13, R12, P1 ;  /* 0x0000000c0d147207 */ /* 0x000fe40000800000 */
[----:B------:R-:W-:-:S02]  /*4a60*/  SEL R22, R17, R16, P1 ;  /* 0x0000001011167207 */ /* 0x000fc40000800000 */
[----:B------:R-:W-:Y:S02]  /*4a70*/  SEL R13, R12, R13, P1 ;  /* 0x0000000d0c0d7207 */ /* 0x000fe40000800000 */
[----:B------:R-:W-:Y:S01]  /*4a80*/  SEL R17, R16, R17, P1 ;  /* 0x0000001110117207 */ /* 0x000fe20000800000 */
[----:B-1----:R-:W-:Y:S01]  /*4a90*/  @!P4 FMUL R44, R44, R44 ;  /* 0x0000002c2c2cc220 */ /* 0x002fe20000400000 */
[----:B------:R-:W-:Y:S02]  /*4aa0*/  LOP3.LUT R11, R11, 0xf, RZ, 0xc0, !PT ;  /* 0x0000000f0b0b7812 */ /* 0x000fe400078ec0ff */
[----:B------:R-:W-:Y:S01]  /*4ab0*/  LOP3.LUT R12, R23, 0xf, RZ, 0xc0, !PT ;  /* 0x0000000f170c7812 */ /* 0x000fe200078ec0ff */
[----:B------:R-:W-:-:S01]  /*4ac0*/  FFMA R9, R44, R9, R31 ;  /* 0x000000092c097223 */ /* 0x000fc2000000001f */
[----:B------:R-:W-:Y:S01]  /*4ad0*/  SHF.L.U32 R16, R6, 0x1f, RZ ;  /* 0x0000001f06107819 */ /* 0x000fe200000006ff */
[----:B------:R-:W-:Y:S01]  /*4ae0*/  SHFL.IDX PT, R18, R18, R11, 0x1c1f ;  /* 0x001c1f0b12127589 */ /* 0x000fe200000e0000 */
[----:B--2---:R-:W-:Y:S01]  /*4af0*/  @!P3 FMUL R21, R21, R21 ;  /* 0x000000151515b220 */ /* 0x004fe20000400000 */
[----:B------:R-:W-:Y:S01]  /*4b00*/  FMUL R122, R122, R44 ;  /* 0x0000002c7a7a7220 */ /* 0x000fe20000400000 */
[----:B------:R1:W2:Y:S01]  /*4b10*/  SYNCS.PHASECHK.TRANS64.TRYWAIT P3, [UR7+0x11800], R16 ;  /* 0x01180010ff0075a7 */ /* 0x0002a20008060147 */
[----:B------:R-:W3:Y:S01]  /*4b20*/  SHFL.IDX PT, R15, R15, R12, 0x1c1f ;  /* 0x001c1f0c0f0f7589 */ /* 0x000ee200000e0000 */
[----:B------:R-:W-:-:S01]  /*4b30*/  FFMA R8, R21, R8, R42 ;  /* 0x0000000815087223 */ /* 0x000fc2000000002a */
[-C--:B------:R-:W-:Y:S01]  /*4b40*/  FMUL R120, R120, R21.reuse ;  /* 0x0000001578787220 */ /* 0x080fe20000400000 */
[-C--:B------:R-:W-:Y:S01]  /*4b50*/  FMUL R121, R121, R21.reuse ;  /* 0x0000001579797220 */ /* 0x080fe20000400000 */
[----:B------:R-:W-:Y:S01]  /*4b60*/  SHFL.IDX PT, R14, R14, R11, 0x1c1f ;  /* 0x001c1f0b0e0e7589 */ /* 0x000fe200000e0000 */
[-C--:B------:R-:W-:Y:S01]  /*4b70*/  FMUL R124, R124, R21.reuse ;  /* 0x000000157c7c7220 */ /* 0x080fe20000400000 */
[-C--:B------:R-:W-:Y:S01]  /*4b80*/  FMUL R125, R125, R21.reuse ;  /* 0x000000157d7d7220 */ /* 0x080fe20000400000 */
[-C--:B------:R-:W-:Y:S01]  /*4b90*/  FMUL R128, R128, R21.reuse ;  /* 0x0000001580807220 */ /* 0x080fe20000400000 */
[----:B------:R-:W4:Y:S01]  /*4ba0*/  SHFL.IDX PT, R19, R19, R12, 0x1c1f ;  /* 0x001c1f0c13137589 */ /* 0x000f2200000e0000 */
[-C--:B------:R-:W-:Y:S01]  /*4bb0*/  FMUL R129, R129, R21.reuse ;  /* 0x0000001581817220 */ /* 0x080fe20000400000 */
[-C--:B------:R-:W-:Y:S01]  /*4bc0*/  FMUL R132, R132, R21.reuse ;  /* 0x0000001584847220 */ /* 0x080fe20000400000 */
[-C--:B------:R-:W-:Y:S01]  /*4bd0*/  FMUL R133, R133, R21.reuse ;  /* 0x0000001585857220 */ /* 0x080fe20000400000 */
[----:B------:R-:W-:Y:S01]  /*4be0*/  SHFL.IDX PT, R20, R20, R11, 0x1c1f ;  /* 0x001c1f0b14147589 */ /* 0x000fe200000e0000 */
[-C--:B------:R-:W-:Y:S01]  /*4bf0*/  FMUL R104, R104, R21.reuse ;  /* 0x0000001568687220 */ /* 0x080fe20000400000 */
[-C--:B------:R-:W-:Y:S01]  /*4c00*/  FMUL R105, R105, R21.reuse ;  /* 0x0000001569697220 */ /* 0x080fe20000400000 */
[-C--:B------:R-:W-:Y:S01]  /*4c10*/  FMUL R108, R108, R21.reuse ;  /* 0x000000156c6c7220 */ /* 0x080fe20000400000 */
[----:B------:R-:W5:Y:S01]  /*4c20*/  SHFL.IDX PT, R13, R13, R12, 0x1c1f ;  /* 0x001c1f0c0d0d7589 */ /* 0x000f6200000e0000 */
[-C--:B------:R-:W-:Y:S01]  /*4c30*/  FMUL R109, R109, R21.reuse ;  /* 0x000000156d6d7220 */ /* 0x080fe20000400000 */
[-C--:B------:R-:W-:Y:S01]  /*4c40*/  FMUL R112, R112, R21.reuse ;  /* 0x0000001570707220 */ /* 0x080fe20000400000 */
[-C--:B------:R-:W-:Y:S01]  /*4c50*/  FMUL R113, R113, R21.reuse ;  /* 0x0000001571717220 */ /* 0x080fe20000400000 */
[----:B------:R-:W-:Y:S01]  /*4c60*/  SHFL.IDX PT, R22, R22, R11, 0x1c1f ;  /* 0x001c1f0b16167589 */ /* 0x000fe200000e0000 */
[-C--:B------:R-:W-:Y:S01]  /*4c70*/  FMUL R116, R116, R21.reuse ;  /* 0x0000001574747220 */ /* 0x080fe20000400000 */
[-C--:B------:R-:W-:Y:S01]  /*4c80*/  FMUL R117, R117, R21.reuse ;  /* 0x0000001575757220 */ /* 0x080fe20000400000 */
[-C--:B------:R-:W-:Y:S01]  /*4c90*/  FMUL R88, R88, R21.reuse ;  /* 0x0000001558587220 */ /* 0x080fe20000400000 */
[----:B------:R-:W1:Y:S01]  /*4ca0*/  SHFL.IDX PT, R17, R17, R12, 0x1c1f ;  /* 0x001c1f0c11117589 */ /* 0x000e6200000e0000 */
[-C--:B------:R-:W-:Y:S01]  /*4cb0*/  FMUL R89, R89, R21.reuse ;  /* 0x0000001559597220 */ /* 0x080fe20000400000 */
        /* <DEDUP_REMOVED lines=21> */
[----:B------:R-:W-:Y:S01]  /*4e10*/  FMUL R69, R69, R21 ;  /* 0x0000001545457220 */ /* 0x000fe20000400000 */
        /* <DEDUP_REMOVED lines=39> */
[----:B---3--:R-:W-:-:S02]  /*5090*/  PRMT R24, R18, R0, R15 ;  /* 0x0000000012187216 */ /* 0x008fc4000000000f */
[-C--:B------:R-:W-:Y:S02]  /*50a0*/  PRMT R25, R18, R7.reuse, R15 ;  /* 0x0000000712197216 */ /* 0x080fe4000000000f */
[CCC-:B----4-:R-:W-:Y:S02]  /*50b0*/  PRMT R26, R14.reuse, R0.reuse, R19.reuse ;  /* 0x000000000e1a7216 */ /* 0x1d0fe40000000013 */
[-C--:B------:R-:W-:Y:S02]  /*50c0*/  PRMT R27, R14, R7.reuse, R19 ;  /* 0x000000070e1b7216 */ /* 0x080fe40000000013 */
[CCC-:B-----5:R-:W-:Y:S02]  /*50d0*/  PRMT R28, R20.reuse, R0.reuse, R13.reuse ;  /* 0x00000000141c7216 */ /* 0x1e0fe4000000000d */
[----:B------:R-:W-:Y:S02]  /*50e0*/  PRMT R29, R20, R7, R13 ;  /* 0x00000007141d7216 */ /* 0x000fe4000000000d */
[----:B-1----:R-:W-:-:S02]  /*50f0*/  PRMT R30, R22, R0, R17 ;  /* 0x00000000161e7216 */ /* 0x002fc40000000011 */
[----:B------:R-:W-:Y:S01]  /*5100*/  PRMT R31, R22, R7, R17 ;  /* 0x00000007161f7216 */ /* 0x000fe20000000011 */
[----:B--2---:R-:W-:Y:S06]  /*5110*/  @!P0 BRA `(.L_x_27) ;  /* 0x0000000000048947 */ /* 0x004fec0003800000 */
[----:B------:R-:W-:Y:S01]  /*5120*/  BPT.TRAP 0x1 ;  /* 0x000000040000795c */ /* 0x000fe20000300000 */
.L_x_27:
[----:B------:R-:W-:Y:S05]  /*5130*/  @P3 BRA `(.L_x_28) ;  /* 0x0000000000083947 */ /* 0x000fea0003800000 */
[----:B------:R-:W1:Y:S02]  /*5140*/  SYNCS.PHASECHK.TRANS64.TRYWAIT P3, [UR7+0x11800], R16 ;  /* 0x01180010ff0075a7 */ /* 0x000e640008060147 */
[----:B-1----:R-:W-:Y:S05]  /*5150*/  @!P3 BRA `(.L_x_29) ;  /* 0x00000068004cb947 */ /* 0x002fea0003800000 */
.L_x_28:
[----:B------:R-:W-:Y:S01]  /*5160*/  UIMAD UR10, UR5, 0x280, UR6 ;  /* 0x00000280050a78a4 */ /* 0x000fe2000f8e0206 */
[----:B------:R-:W-:Y:S01]  /*5170*/  WARPGROUP.ARRIVE ;  /* 0x00000000000079c5 */ /* 0x000fe20000000000 */
[----:B------:R-:W-:Y:S01]  /*5180*/  UMOV UR11, 0x80000020 ;  /* 0x80000020000b7882 */ /* 0x000fe20000000000 */
[----:B------:R-:W-:Y:S01]  /*5190*/  UMOV UR15, 0x80000020 ;  /* 0x80000020000f7882 */ /* 0x000fe20000000000 */
[----:B------:R-:W-:Y:S02]  /*51a0*/  UIADD3 UR14, UR10, 0x80, URZ ;  /* 0x000000800a0e7890 */ /* 0x000fe4000fffe03f */
[----:B------:R-:W-:Y:S01]  /*51b0*/  UIADD3 UR18, UR10, 0x100, URZ ;  /* 0x000001000a127890 */ /* 0x000fe2000fffe03f */
[----:B------:R-:W-:Y:S02]  /*51c0*/  UMOV UR19, 0x80000020 ;  /* 0x8000002000137882 */ /* 0x000fe40000000000 */
[----:B------:R-:W-:Y:S01]  /*51d0*/  QGMMA.64x32x32.F32.E4M3.E4M3 R120, R24, gdesc[UR8], R120, gsb0 ;  /* 0x0060000818787df3 */ /* 0x000fe20008000878 */
[----:B------:R-:W-:Y:S01]  /*51e0*/  UIADD3 UR22, UR10, 0x180, URZ ;  /* 0x000001800a167890 */ /* 0x000fe2000fffe03f */
[----:B------:R-:W-:Y:S01]  /*51f0*/  UMOV UR23, 0x80000020 ;  /* 0x8000002000177882 */ /* 0x000fe20000000000 */
[----:B------:R-:W-:Y:S01]  /*5200*/  UIADD3 UR26, UR10, 0x200, URZ ;  /* 0x000002000a1a7890 */ /* 0x000fe2000fffe03f */
[----:B------:R-:W-:Y:S01]  /*5210*/  UMOV UR27, 0x80000020 ;  /* 0x80000020001b7882 */ /* 0x000fe20000000000 */
[----:B------:R-:W-:Y:S01]  /*5220*/  UMOV UR11, 0x80000020 ;  /* 0x80000020000b7882 */ /* 0x000fe20000000000 */
[----:B------:R-:W-:-:S02]  /*5230*/  WARPGROUP.DEPBAR.LE gsb0, 0x0 ;  /* 0x00008000000079c5 */ /* 0x000fc40000010000 */
[----:B------:R-:W-:-:S06]  /*5240*/  WARPGROUP.ARRIVE ;  /* 0x00000000000079c5 */ /* 0x000fcc0000000000 */
[----:B------:R-:W-:Y:S01]  /*5250*/  QGMMA.64x32x32.F32.E4M3.E4M3 R104, R24, gdesc[UR12], R104, gsb0 ;  /* 0x0060000c18687df3 */ /* 0x000fe20008000868 */
        /* <DEDUP_REMOVED lines=17> */
[----:B------:R-:W-:Y:S01]  /*5370*/  UIADD3 UR10, UR10, 0x202, URZ ;  /* 0x000002020a0a7890 */ /* 0x000fe2000fffe03f */
        /* <DEDUP_REMOVED lines=18> */
.L_x_30:
[----:B------:R-:W-:-:S04]  /*54a0*/  ULEA UR7, UR4, UR36, 0x3 ;  /* 0x0000002404077291 */ /* 0x000fc8000f8e183f */
[----:B------:R-:W-:-:S04]  /*54b0*/  UIADD3 UR7, UR7, 0x11828, URZ ;  /* 0x0001182807077890 */ /* 0x000fc8000fffe03f */
[----:B------:R-:W-:-:S09]  /*54c0*/  UPRMT UR7, URZ, 0x654, UR7 ;  /* 0x000006543f077896 */ /* 0x000fd20008000007 */
[----:B------:R-:W-:Y:S01]  /*54d0*/  SYNCS.ARRIVE.TRANS64.RED.A1T0 RZ, [UR7], RZ ;  /* 0x000000ffffff79a7 */ /* 0x000fe20008100407 */
[----:B------:R-:W-:Y:S05]  /*54e0*/  @P2 BRA `(.L_x_31) ;  /* 0x0000000000042947 */ /* 0x000fea0003800000 */
[----:B------:R-:W-:Y:S01]  /*54f0*/  BPT.TRAP 0x1 ;  /* 0x000000040000795c */ /* 0x000fe20000300000 */
.L_x_31:
[----:B------:R-:W-:-:S04]  /*5500*/  UIADD3 UR4, UR4, 0x1, URZ ;  /* 0x0000000104047890 */ /* 0x000fc8000fffe03f */
[----:B------:R-:W-:-:S04]  /*5510*/  UISETP.NE.AND UP0, UPT, UR4, 0x5, UPT ;  /* 0x000000050400788c */ /* 0x000fc8000bf05270 */
[----:B------:R-:W-:Y:S01]  /*5520*/  USEL UR7, UR4, URZ, UP0 ;  /* 0x0000003f04077287 */ /* 0x000fe20008000000 */
[----:B------:R-:W-:Y:S11]  /*5530*/  @!P0 BRA `(.L_x_32) ;  /* 0x0000000000048947 */ /* 0x000ff60003800000 */
[----:B------:R-:W-:Y:S01]  /*5540*/  BPT.TRAP 0x1 ;  /* 0x000000040000795c */ /* 0x000fe20000300000 */
.L_x_32:
[----:B------:R-:W-:-:S04]  /*5550*/  ULEA UR4, UR7, UR36, 0x3 ;  /* 0x0000002407047291 */ /* 0x000fc8000f8e183f */
[----:B------:R-:W-:-:S04]  /*5560*/  UIADD3 UR4, UR4, 0x11828, URZ ;  /* 0x0001182804047890 */ /* 0x000fc8000fffe03f */
[----:B------:R-:W-:-:S09]  /*5570*/  UPRMT UR4, URZ, 0x654, UR4 ;  /* 0x000006543f047896 */ /* 0x000fd20008000004 */
[----:B------:R-:W-:Y:S01]  /*5580*/  SYNCS.ARRIVE.TRANS64.RED.A1T0 RZ, [UR4], RZ ;  /* 0x000000ffffff79a7 */ /* 0x000fe20008100404 */
[----:B------:R-:W-:Y:S05]  /*5590*/  @P2 BRA `(.L_x_33) ;  /* 0x0000000000042947 */ /* 0x000fea0003800000 */
[----:B------:R-:W-:Y:S01]  /*55a0*/  BPT.TRAP 0x1 ;  /* 0x000000040000795c */ /* 0x000fe20000300000 */
.L_x_33:
[----:B------:R-:W-:Y:S01]  /*55b0*/  UIADD3 UR5, UR5, 0x1, URZ ;  /* 0x0000000105057890 */ /* 0x000fe2000fffe03f */
[C---:B------:R-:W-:Y:S01]  /*55c0*/  ISETP.GT.AND P3, PT, R5.reuse, 0x2, PT ;  /* 0x000000020500780c */ /* 0x040fe20003f64270 */
[----:B------:R-:W-:Y:S01]  /*55d0*/  UIADD3 UR4, UR7, 0x1, URZ ;  /* 0x0000000107047890 */ /* 0x000fe2000fffe03f */
[----:B------:R-:W-:Y:S01]  /*55e0*/  VIADD R5, R5, 0xffffffff ;  /* 0xffffffff05057836 */ /* 0x000fe20000000000 */
[----:B------:R-:W-:Y:S01]  /*55f0*/  UISETP.NE.AND UP2, UPT, UR5, 0x5, UPT ;  /* 0x000000050500788c */ /* 0x000fe2000bf45270 */
[----:B------:R-:W-:Y:S01]  /*5600*/  VIADD R2, R2, 0x40 ;  /* 0x0000004002027836 */ /* 0x000fe20000000000 */
[----:B------:R-:W-:Y:S01]  /*5610*/  UISETP.NE.AND UP0, UPT, UR4, 0x5, UPT ;  /* 0x000000050400788c */ /* 0x000fe2000bf05270 */
[----:B------:R-:W-:Y:S01]  /*5620*/  IMAD.MOV.U32 R21, RZ, RZ, R3 ;  /* 0x000000ffff157224 */ /* 0x000fe200078e0003 */
[----:B------:R-:W-:Y:S01]  /*5630*/  USEL UR7, URZ, 0x1, UP2 ;  /* 0x000000013f077887 */ /* 0x000fe20009000000 */
[----:B------:R-:W-:Y:S01]  /*5640*/  MOV R19, R4 ;  /* 0x0000000400137202 */ /* 0x000fe20000000f00 */
[----:B------:R-:W-:-:S02]  /*5650*/  USEL UR4, UR4, URZ, UP0 ;  /* 0x0000003f04047287 */ /* 0x000fc40008000000 */
[----:B------:R-:W-:Y:S02]  /*5660*/  USEL UR5, UR5, URZ, UP2 ;  /* 0x0000003f05057287 */ /* 0x000fe40009000000 */
[----:B------:R-:W-:Y:S01]  /*5670*/  LOP3.LUT R6, R6, UR7, RZ, 0x3c, !PT ;  /* 0x0000000706067c12 */ /* 0x000fe2000f8e3cff */
[----:B------:R-:W-:Y:S09]  /*5680*/  @P3 BRA `(.L_x_34) ;  /* 0xffffffd800d83947 */ /* 0x000ff2000383ffff */
.L_x_23:
[----:B------:R-:W-:-:S13]  /*5690*/  ISETP.GE.AND P3, PT, R5, 0x1, PT ;  /* 0x000000010500780c */ /* 0x000fda0003f66270 */
[----:B------:R-:W-:Y:S05]  /*56a0*/  @!P3 BRA `(.L_x_35) ;  /* 0x000000280044b947 */ /* 0x000fea0003800000 */
[----:B------:R-:W-:Y:S01]  /*56b0*/  IMAD.MOV.U32 R10, RZ, RZ, R3 ;  /* 0x000000ffff0a7224 */ /* 0x000fe200078e0003 */
[----:B------:R-:W-:Y:S01]  /*56c0*/  ULDC UR29, c[0x0][0x28c] ;  /* 0x0000a300001d7ab9 */ /* 0x000fe20000000800 */
[----:B-1----:R-:W-:Y:S01]  /*56d0*/  IMAD.MOV.U32 R13, RZ, RZ, R4 ;  /* 0x000000ffff0d7224 */ /* 0x002fe200078e0004 */
[----:B------:R-:W-:-:S06]  /*56e0*/  ULDC UR30, c[0x0][0x604] ;  /* 0x00018100001e7ab9 */ /* 0x000fcc0000000800 */
.L_x_46:
[----:B------:R-:W-:Y:S05]  /*56f0*/  @!P0 BRA `(.L_x_36) ;  /* 0x0000000000048947 */ /* 0x000fea0003800000 */
[----:B------:R-:W-:Y:S01]  /*5700*/  BPT.TRAP 0x1 ;  /* 0x000000040000795c */ /* 0x000fe20000300000 */
.L_x_36:
[----:B------:R-:W-:Y:S01]  /*5710*/  ULEA UR7, UR5, UR36, 0x3 ;  /* 0x0000002405077291 */ /* 0x000fe2000f8e183f */
[----:B------:R-:W-:-:S08]  /*5720*/  SHF.L.U32 R3, R6, 0x1f, RZ ;  /* 0x0000001f06037819 */ /* 0x000fd000000006ff */
[----:B------:R-:W1:Y:S02]  /*5730*/  SYNCS.PHASECHK.TRANS64.TRYWAIT P3, [UR7+0x11800], R3 ;  /* 0x01180003ff0075a7 */ /* 0x000e640008060147 */
[----:B-1----:R-:W-:Y:S05]  /*5740*/  @!P3 BRA `(.L_x_37) ;  /* 0x0000006000e8b947 */ /* 0x002fea0003800000 */
.L_x_112:
        /* <DEDUP_REMOVED lines=32> */
.L_x_38:
[C---:B-1----:R-:W-:Y:S01]  /*5950*/  VIADD R3, R2.reuse, 0x1 ;  /* 0x0000000102037836 */ /* 0x042fe20000000000 */
[C---:B------:R-:W-:Y:S01]  /*5960*/  IADD3 R4, R2.reuse, 0x8, RZ ;  /* 0x0000000802047810 */ /* 0x040fe20007ffe0ff */
[C---:B------:R-:W-:Y:S01]  /*5970*/  VIADD R14, R2.reuse, 0x9 ;  /* 0x00000009020e7836 */ /* 0x040fe20000000000 */
[C---:B------:R-:W-:Y:S01]  /*5980*/  ISETP.GE.AND P6, PT, R2.reuse, UR29, PT ;  /* 0x0000001d02007c0c */ /* 0x040fe2000bfc6270 */
[----:B------:R-:W-:Y:S01]  /*5990*/  VIADD R22, R2, 0x20 ;  /* 0x0000002002167836 */ /* 0x000fe20000000000 */
[----:B------:R-:W-:Y:S01]  /*59a0*/  ISETP.GE.AND P5, PT, R4, UR29, PT ;  /* 0x0000001d04007c0c */ /* 0x000fe2000bfa6270 */
[C---:B------:R-:W-:Y:S01]  /*59b0*/  VIADD R4, R2.reuse, 0x11 ;  /* 0x0000001102047836 */ /* 0x040fe20000000000 */
[----:B------:R-:W-:Y:S01]  /*59c0*/  ISETP.GE.AND P4, PT, R3, UR29, PT ;  /* 0x0000001d03007c0c */ /* 0x000fe2000bf86270 */
[----:B------:R-:W-:Y:S01]  /*59d0*/  VIADD R3, R2, 0x10 ;  /* 0x0000001002037836 */ /* 0x000fe20000000000 */
[----:B------:R-:W-:Y:S01]  /*59e0*/  FSEL R26, R26, -INF , !P6 ;  /* 0xff8000001a1a7808 */ /* 0x000fe20007000000 */
[----:B------:R-:W-:Y:S01]  /*59f0*/  ULEA UR7, UR5, UR36, 0x3 ;  /* 0x0000002405077291 */ /* 0x000fe2000f8e183f */
[----:B------:R-:W-:-:S02]  /*5a00*/  FSEL R136, R25, -INF , !P4 ;  /* 0xff80000019887808 */ /* 0x000fc40006000000 */
[----:B------:R-:W-:Y:S02]  /*5a10*/  FSEL R27, R27, -INF , !P4 ;  /* 0xff8000001b1b7808 */ /* 0x000fe40006000000 */
[----:B------:R-:W-:Y:S02]  /*5a20*/  ISETP.GE.AND P4, PT, R4, UR29, PT ;  /* 0x0000001d04007c0c */ /* 0x000fe4000bf86270 */
[----:B------:R-:W-:Y:S02]  /*5a30*/  FMNMX R4, R26, R13, !PT ;  /* 0x0000000d1a047209 */ /* 0x000fe40007800000 */
[----:B------:R-:W-:Y:S01]  /*5a40*/  FSEL R137, R24, -INF , !P6 ;  /* 0xff80000018897808 */ /* 0x000fe20007000000 */
[----:B------:R-:W-:Y:S01]  /*5a50*/  VIADD R24, R2, 0x39 ;  /* 0x0000003902187836 */ /* 0x000fe20000000000 */
[----:B------:R-:W-:Y:S02]  /*5a60*/  ISETP.GE.AND P6, PT, R3, UR29, PT ;  /* 0x0000001d03007c0c */ /* 0x000fe4000bfc6270 */
[----:B------:R-:W-:-:S02]  /*5a70*/  ISETP.GE.AND P3, PT, R14, UR29, PT ;  /* 0x0000001d0e007c0c */ /* 0x000fc4000bf66270 */
[----:B------:R-:W-:Y:S02]  /*5a80*/  FSEL R3, R30, -INF , !P5 ;  /* 0xff8000001e037808 */ /* 0x000fe40006800000 */
[----:B------:R-:W-:Y:S02]  /*5a90*/  FMNMX R4, R27, R4, !PT ;  /* 0x000000041b047209 */ /* 0x000fe40007800000 */
[----:B------:R-:W-:Y:S02]  /*5aa0*/  FSEL R31, R31, -INF , !P3 ;  /* 0xff8000001f1f7808 */ /* 0x000fe40005800000 */
[----:B------:R-:W-:Y:S02]  /*5ab0*/  FMNMX R4, R3, R4, !PT ;  /* 0x0000000403047209 */ /* 0x000fe40007800000 */
[----:B------:R-:W-:Y:S02]  /*5ac0*/  IADD3 R14, R2, 0x18, RZ ;  /* 0x00000018020e7810 */ /* 0x000fe40007ffe0ff */
[----:B------:R-:W-:-:S02]  /*5ad0*/  FSEL R34, R34, -INF , !P6 ;  /* 0xff80000022227808 */ /* 0x000fc40007000000 */
[----:B------:R-:W-:Y:S02]  /*5ae0*/  FMNMX R15, R31, R4, !PT ;  /* 0x000000041f0f7209 */ /* 0x000fe40007800000 */
[----:B------:R-:W-:Y:S02]  /*5af0*/  FSEL R138, R28, -INF , !P5 ;  /* 0xff8000001c8a7808 */ /* 0x000fe40006800000 */
[----:B------:R-:W-:Y:S01]  /*5b00*/  ISETP.GE.AND P5, PT, R14, UR29, PT ;  /* 0x0000001d0e007c0c */ /* 0x000fe2000bfa6270 */
[----:B------:R-:W-:Y:S01]  /*5b10*/  VIADD R14, R2, 0x19 ;  /* 0x00000019020e7836 */ /* 0x000fe20000000000 */
[----:B------:R-:W-:Y:S02]  /*5b20*/  FSEL R35, R35, -INF , !P4 ;  /* 0xff80000023237808 */ /* 0x000fe40006000000 */
[----:B------:R-:W-:Y:S02]  /*5b30*/  FMNMX R4, R34, R15, !PT ;  /* 0x0000000f22047209 */ /* 0x000fe40007800000 */
[----:B------:R-:W-:-:S02]  /*5b40*/  FSEL R30, R29, -INF , !P3 ;  /* 0xff8000001d1e7808 */ /* 0x000fc40005800000 */
[----:B------:R-:W-:Y:S01]  /*5b50*/  ISETP.GE.AND P3, PT, R14, UR29, PT ;  /* 0x0000001d0e007c0c */ /* 0x000fe2000bf66270 */
[----:B------:R-:W-:Y:S01]  /*5b60*/  VIADD R14, R2, 0x21 ;  /* 0x00000021020e7836 */ /* 0x000fe20000000000 */
[----:B------:R-:W-:Y:S02]  /*5b70*/  FSEL R38, R38, -INF , !P5 ;  /* 0xff80000026267808 */ /* 0x000fe40006800000 */
[----:B------:R-:W-:Y:S02]  /*5b80*/  FMNMX R15, R35, R4, !PT ;  /* 0x00000004230f7209 */ /* 0x000fe40007800000 */
[----:B------:R-:W-:Y:S02]  /*5b90*/  P2R R21, PR, RZ, 0x4 ;  /* 0x00000004ff157803 */ /* 0x000fe40000000000 */
[----:B------:R-:W-:Y:S02]  /*5ba0*/  ISETP.GE.AND P2, PT, R22, UR29, PT ;  /* 0x0000001d16007c0c */ /* 0x000fe4000bf46270 */
[----:B------:R-:W-:-:S02]  /*5bb0*/  FSEL R39, R39, -INF , !P3 ;  /* 0xff80000027277808 */ /* 0x000fc40005800000 */
[----:B------:R-:W-:Y:S02]  /*5bc0*/  FMNMX R4, R38, R15, !PT ;  /* 0x0000000f26047209 */ /* 0x000fe40007800000 */
[----:B------:R-:W-:Y:S02]  /*5bd0*/  P2R R19, PR, RZ, 0x2 ;  /* 0x00000002ff137803 */ /* 0x000fe40000000000 */
[----:B------:R-:W-:Y:S02]  /*5be0*/  IADD3 R16, R2, 0x28, RZ ;  /* 0x0000002802107810 */ /* 0x000fe40007ffe0ff */
[----:B------:R-:W-:Y:S01]  /*5bf0*/  ISETP.GE.AND P1, PT, R14, UR29, PT ;  /* 0x0000001d0e007c0c */ /* 0x000fe2000bf26270 */
[----:B------:R-:W-:Y:S01]  /*5c00*/  VIADD R14, R2, 0x29 ;  /* 0x00000029020e7836 */ /* 0x000fe20000000000 */
[----:B------:R-:W-:Y:S02]  /*5c10*/  FSEL R42, R42, -INF , !P2 ;  /* 0xff8000002a2a7808 */ /* 0x000fe40005000000 */
[----:B------:R-:W-:-:S02]  /*5c20*/  FMNMX R15, R39, R4, !PT ;  /* 0x00000004270f7209 */ /* 0x000fc40007800000 */
[----:B------:R-:W-:Y:S02]  /*5c30*/  P2R R20, PR, RZ, 0x1 ;  /* 0x00000001ff147803 */ /* 0x000fe40000000000 */
[----:B------:R-:W-:Y:S01]  /*5c40*/  ISETP.GE.AND P0, PT, R16, UR29, PT ;  /* 0x0000001d10007c0c */ /* 0x000fe2000bf06270 */
[----:B------:R-:W-:Y:S01]  /*5c50*/  VIADD R16, R2, 0x31 ;  /* 0x0000003102107836 */ /* 0x000fe20000000000 */
[----:B------:R-:W-:Y:S02]  /*5c60*/  FSEL R43, R43, -INF , !P1 ;  /* 0xff8000002b2b7808 */ /* 0x000fe40004800000 */
[----:B------:R-:W-:Y:S02]  /*5c70*/  FMNMX R4, R42, R15, !PT ;  /* 0x0000000f2a047209 */ /* 0x000fe40007800000 */
[----:B------:R-:W-:Y:S01]  /*5c80*/  ISETP.GE.AND P2, PT, R14, UR29, PT ;  /* 0x0000001d0e007c0c */ /* 0x000fe2000bf46270 */
[----:B------:R-:W-:Y:S01]  /*5c90*/  VIADD R14, R2, 0x30 ;  /* 0x00000030020e7836 */ /* 0x000fe20000000000 */
[----:B------:R-:W-:-:S02]  /*5ca0*/  FSEL R46, R46, -INF , !P0 ;  /* 0xff8000002e2e7808 */ /* 0x000fc40004000000 */
[----:B------:R-:W-:Y:S02]  /*5cb0*/  FMNMX R15, R43, R4, !PT ;  /* 0x000000042b0f7209 */ /* 0x000fe40007800000 */
[----:B------:R-:W-:Y:S02]  /*5cc0*/  FSEL R37, R37, -INF , !P3 ;  /* 0xff80000025257808 */ /* 0x000fe40005800000 */
[----:B------:R-:W-:Y:S02]  /*5cd0*/  FSEL R47, R47, -INF , !P2 ;  /* 0xff8000002f2f7808 */ /* 0x000fe40005000000 */
[----:B------:R-:W-:Y:S02]  /*5ce0*/  FMNMX R4, R46, R15, !PT ;  /* 0x0000000f2e047209 */ /* 0x000fe40007800000 */
[----:B------:R-:W-:Y:S02]  /*5cf0*/  ISETP.GE.AND P3, PT, R14, UR29, PT ;  /* 0x0000001d0e007c0c */ /* 0x000fe4000bf66270 */
[----:B------:R-:W-:-:S02]  /*5d00*/  FSEL R33, R33, -INF , !P4 ;  /* 0xff80000021217808 */ /* 0x000fc40006000000 */
[----:B------:R-:W-:Y:S02]  /*5d10*/  IADD3 R23, R2, 0x38, RZ ;  /* 0x0000003802177810 */ /* 0x000fe40007ffe0ff */
[----:B------:R-:W-:Y:S02]  /*5d20*/  FSEL R50, R50, -INF , !P3 ;  /* 0xff80000032327808 */ /* 0x000fe40005800000 */
[----:B------:R-:W-:Y:S02]  /*5d30*/  FMNMX R15, R47, R4, !PT ;  /* 0x000000042f0f7209 */ /* 0x000fe40007800000 */
[----:B------:R-:W-:Y:S02]  /*5d40*/  ISETP.GE.AND P4, PT, R16, UR29, PT ;  /* 0x0000001d10007c0c */ /* 0x000fe4000bf86270 */
[----:B------:R-:W-:Y:S02]  /*5d50*/  FSEL R36, R36, -INF , !P5 ;  /* 0xff80000024247808 */ /* 0x000fe40006800000 */
[----:B------:R-:W-:-:S02]  /*5d60*/  FSEL R51, R51, -INF , !P4 ;  /* 0xff80000033337808 */ /* 0x000fc40006000000 */
[----:B------:R-:W-:Y:S02]  /*5d70*/  FMNMX R4, R50, R15, !PT ;  /* 0x0000000f32047209 */ /* 0x000fe40007800000 */
[----:B------:R-:W-:Y:S02]  /*5d80*/  ISETP.GE.AND P5, PT, R23, UR29, PT ;  /* 0x0000001d17007c0c */ /* 0x000fe4000bfa6270 */
[----:B------:R-:W-:Y:S02]  /*5d90*/  FSEL R32, R32, -INF , !P6 ;  /* 0xff80000020207808 */ /* 0x000fe40007000000 */
[----:B------:R-:W-:Y:S02]  /*5da0*/  FSEL R54, R54, -INF , !P5 ;  /* 0xff80000036367808 */ /* 0x000fe40006800000 */
[----:B------:R-:W-:Y:S02]  /*5db0*/  FMNMX R15, R51, R4, !PT ;  /* 0x00000004330f7209 */ /* 0x000fe40007800000 */
[----:B------:R-:W-:-:S02]  /*5dc0*/  ISETP.GE.AND P6, PT, R24, UR29, PT ;  /* 0x0000001d18007c0c */ /* 0x000fc4000bfc6270 */
[----:B------:R-:W-:Y:S02]  /*5dd0*/  FMNMX R4, R54, R15, !PT ;  /* 0x0000000f36047209 */ /* 0x000fe40007800000 */
[----:B------:R-:W-:Y:S02]  /*5de0*/  FSEL R55, R55, -INF , !P6 ;  /* 0xff80000037377808 */ /* 0x000fe40007000000 */
[----:B------:R-:W-:Y:S02]  /*5df0*/  P2R R17, PR, RZ, 0x1 ;  /* 0x00000001ff117803 */ /* 0x000fe40000000000 */
[----:B------:R-:W-:Y:S02]  /*5e00*/  FMNMX R14, R55, R4, !PT ;  /* 0x00000004370e7209 */ /* 0x000fe40007800000 */
[----:B------:R-:W-:Y:S02]  /*5e10*/  FSEL R48, R48, -INF , !P3 ;  /* 0xff80000030307808 */ /* 0x000fe40005800000 */
[----:B------:R-:W-:Y:S01]  /*5e20*/  P2R R18, PR, RZ, 0x2 ;  /* 0x00000002ff127803 */ /* 0x000fe20000000000 */
[----:B------:R-:W1:Y:S01]  /*5e30*/  SHFL.BFLY PT, R15, R14, 0x1, 0x1f ;  /* 0x0c201f000e0f7f89 */ /* 0x000e6200000e0000 */
[----:B------:R-:W-:-:S02]  /*5e40*/  ISETP.GE.AND P1, PT, R22, UR29, PT ;  /* 0x0000001d16007c0c */ /* 0x000fc4000bf26270 */
[----:B------:R-:W-:Y:S02]  /*5e50*/  FSEL R53, R53, -INF , !P6 ;  /* 0xff80000035357808 */ /* 0x000fe40007000000 */
[----:B------:R-:W-:Y:S02]  /*5e60*/  FSEL R40, R40, -INF , !P1 ;  /* 0xff80000028287808 */ /* 0x000fe40004800000 */
[----:B------:R-:W-:Y:S02]  /*5e70*/  ISETP.NE.AND P1, PT, R18, RZ, PT ;  /* 0x000000ff1200720c */ /* 0x000fe40003f25270 */
[----:B------:R-:W-:Y:S02]  /*5e80*/  FSEL R49, R49, -INF , !P4 ;  /* 0xff80000031317808 */ /* 0x000fe40006000000 */
[----:B------:R-:W-:Y:S02]  /*5e90*/  FSEL R41, R41, -INF , !P1 ;  /* 0xff80000029297808 */ /* 0x000fe40004800000 */
[----:B------:R-:W-:-:S02]  /*5ea0*/  ISETP.NE.AND P1, PT, R19, RZ, PT ;  /* 0x000000ff1300720c */ /* 0x000fc40003f25270 */
[----:B------:R-:W-:Y:S02]  /*5eb0*/  FSEL R52, R52, -INF , !P5 ;  /* 0xff80000034347808 */ /* 0x000fe40006800000 */
[----:B------:R-:W-:Y:S02]  /*5ec0*/  FSEL R45, R45, -INF , !P2 ;  /* 0xff8000002d2d7808 */ /* 0x000fe40005000000 */
[----:B------:R-:W-:Y:S02]  /*5ed0*/  ISETP.NE.AND P2, PT, R21, RZ, PT ;  /* 0x000000ff1500720c */ /* 0x000fe40003f45270 */
[----:B-1----:R-:W-:-:S05]  /*5ee0*/  FMNMX R16, R14, R15, !PT ;  /* 0x0000000f0e107209 */ /* 0x002fca0007800000 */
[----:B------:R-:W1:Y:S02]  /*5ef0*/  SHFL.BFLY PT, R15, R16, 0x2, 0x1f ;  /* 0x0c401f00100f7f89 */ /* 0x000e6400000e0000 */
[----:B-1----:R-:W-:Y:S02]  /*5f00*/  FMNMX R4, R16, R15, !PT ;  /* 0x0000000f10047209 */ /* 0x002fe40007800000 */
[----:B------:R-:W-:Y:S02]  /*5f10*/  FMNMX R15, R137, R10, !PT ;  /* 0x0000000a890f7209 */ /* 0x000fe40007800000 */
[----:B------:R-:W-:Y:S02]  /*5f20*/  FSETP.NEU.AND P0, PT, R4, -INF , PT ;  /* 0xff8000000400780b */ /* 0x000fe40003f0d000 */
[----:B------:R-:W-:Y:S02]  /*5f30*/  FMNMX R15, R136, R15, !PT ;  /* 0x0000000f880f7209 */ /* 0x000fe40007800000 */
[----:B------:R-:W-:-:S02]  /*5f40*/  FSEL R140, R4, RZ, P0 ;  /* 0x000000ff048c7208 */ /* 0x000fc40000000000 */
[----:B------:R-:W-:Y:S02]  /*5f50*/  ISETP.NE.AND P0, PT, R17, RZ, PT ;  /* 0x000000ff1100720c */ /* 0x000fe40003f05270 */
[----:B------:R-:W-:Y:S01]  /*5f60*/  FMNMX R15, R138, R15, !PT ;  /* 0x0000000f8a0f7209 */ /* 0x000fe20007800000 */
[----:B------:R-:W-:Y:S01]  /*5f70*/  FMUL R28, R140, UR30 ;  /* 0x0000001e8c1c7c20 */ /* 0x000fe20008400000 */
[----:B------:R-:W-:Y:S01]  /*5f80*/  FSEL R44, R44, -INF , !P0 ;  /* 0xff8000002c2c7808 */ /* 0x000fe20004000000 */
[----:B------:R-:W-:-:S01]  /*5f90*/  FADD R140, -R140, R13 ;  /* 0x0000000d8c8c7221 */ /* 0x000fc20000000100 */
[----:B------:R-:W-:Y:S01]  /*5fa0*/  FMNMX R15, R30, R15, !PT ;  /* 0x0000000f1e0f7209 */ /* 0x000fe20007800000 */
[----:B------:R-:W-:-:S01]  /*5fb0*/  FFMA R14, R26, UR30, -R28 ;  /* 0x0000001e1a0e7c23 */ /* 0x000fc2000800081c */
[--C-:B------:R-:W-:Y:S01]  /*5fc0*/  FFMA R17, R31, UR30, -R28.reuse ;  /* 0x0000001e1f117c23 */ /* 0x100fe2000800081c */
[----:B------:R-:W-:-:S01]  /*5fd0*/  FFMA R27, R27, UR30, -R28 ;  /* 0x0000001e1b1b7c23 */ /* 0x000fc2000800081c */
[--C-:B------:R-:W-:Y:S01]  /*5fe0*/  FFMA R19, R3, UR30, -R28.reuse ;  /* 0x0000001e03137c23 */ /* 0x100fe2000800081c */
[----:B------:R-:W-:Y:S01]  /*5ff0*/  FMNMX R16, R32, R15, !PT ;  /* 0x0000000f20107209 */ /* 0x000fe20007800000 */
[--C-:B------:R-:W-:Y:S01]  /*6000*/  FFMA R34, R34, UR30, -R28.reuse ;  /* 0x0000001e22227c23 */ /* 0x100fe2000800081c */
[----:B------:R-:W-:Y:S01]  /*6010*/  FSETP.GEU.AND P3, PT, R14, -126, PT ;  /* 0xc2fc00000e00780b */ /* 0x000fe20003f6e000 */
[--C-:B------:R-:W-:Y:S01]  /*6020*/  FFMA R39, R39, UR30, -R28.reuse ;  /* 0x0000001e27277c23 */ /* 0x100fe2000800081c */
[----:B------:R-:W-:Y:S01]  /*6030*/  FSETP.GEU.AND P6, PT, R17, -126, PT ;  /* 0xc2fc00001100780b */ /* 0x000fe20003fce000 */
[--C-:B------:R-:W-:Y:S01]  /*6040*/  FFMA R35, R35, UR30, -R28.reuse ;  /* 0x0000001e23237c23 */ /* 0x100fe2000800081c */
[----:B------:R-:W-:Y:S01]  /*6050*/  FSETP.GEU.AND P4, PT, R27, -126, PT ;  /* 0xc2fc00001b00780b */ /* 0x000fe20003f8e000 */
[--C-:B------:R-:W-:Y:S01]  /*6060*/  FFMA R21, R38, UR30, -R28.reuse ;  /* 0x0000001e26157c23 */ /* 0x100fe2000800081c */
[----:B------:R-:W-:Y:S01]  /*6070*/  FSETP.GEU.AND P5, PT, R19, -126, PT ;  /* 0xc2fc00001300780b */ /* 0x000fe20003fae000 */
[--C-:B------:R-:W-:Y:S01]  /*6080*/  FFMA R23, R42, UR30, -R28.reuse ;  /* 0x0000001e2a177c23 */ /* 0x100fe2000800081c */
[----:B------:R-:W-:Y:S01]  /*6090*/  FMNMX R3, R33, R16, !PT ;  /* 0x0000001021037209 */ /* 0x000fe20007800000 */
[--C-:B------:R-:W-:Y:S01]  /*60a0*/  FFMA R24, R47, UR30, -R28.reuse ;  /* 0x0000001e2f187c23 */ /* 0x100fe2000800081c */
[----:B------:R-:W-:Y:S01]  /*60b0*/  ISETP.NE.AND P0, PT, R20, RZ, PT ;  /* 0x000000ff1400720c */ /* 0x000fe20003f05270 */
[--C-:B------:R-:W-:Y:S01]  /*60c0*/  FFMA R43, R43, UR30, -R28.reuse ;  /* 0x0000001e2b2b7c23 */ /* 0x100fe2000800081c */
[----:B------:R-:W-:Y:S01]  /*60d0*/  FMNMX R16, R36, R3, !PT ;  /* 0x0000000324107209 */ /* 0x000fe20007800000 */
[----:B------:R-:W-:Y:S01]  /*60e0*/  @!P3 FMUL R14, R14, 0.5 ;  /* 0x3f0000000e0eb820 */ /* 0x000fe20000400000 */
[----:B------:R-:W-:-:S01]  /*60f0*/  FFMA R29, R46, UR30, -R28 ;  /* 0x0000001e2e1d7c23 */ /* 0x000fc2000800081c */
[----:B------:R-:W-:Y:S01]  /*6100*/  @!P6 FMUL R17, R17, 0.5 ;  /* 0x3f0000001111e820 */ /* 0x000fe20000400000 */
[----:B------:R-:W-:Y:S01]  /*6110*/  FMNMX R3, R37, R16, !PT ;  /* 0x0000001025037209 */ /* 0x000fe20007800000 */
[----:B------:R-:W-:Y:S01]  /*6120*/  @!P4 FMUL R27, R27, 0.5 ;  /* 0x3f0000001b1bc820 */ /* 0x000fe20000400000 */
[----:B------:R-:W-:-:S01]  /*6130*/  FFMA R50, R50, UR30, -R28 ;  /* 0x0000001e32327c23 */ /* 0x000fc2000800081c */
[----:B------:R-:W1:Y:S01]  /*6140*/  MUFU.EX2 R14, R14 ;  /* 0x0000000e000e7308 */ /* 0x000e620000000800 */
[----:B------:R-:W-:Y:S01]  /*6150*/  @!P5 FMUL R19, R19, 0.5 ;  /* 0x3f0000001313d820 */ /* 0x000fe20000400000 */
[----:B------:R-:W-:Y:S01]  /*6160*/  FMNMX R18, R40, R3, !PT ;  /* 0x0000000328127209 */ /* 0x000fe20007800000 */
[----:B------:R-:W-:-:S01]  /*6170*/  FFMA R25, R51, UR30, -R28 ;  /* 0x0000001e33197c23 */ /* 0x000fc2000800081c */
[--C-:B------:R-:W-:Y:S01]  /*6180*/  FFMA R54, R54, UR30, -R28.reuse ;  /* 0x0000001e36367c23 */ /* 0x100fe2000800081c */
[----:B------:R-:W-:-:S01]  /*6190*/  FFMA R55, R55, UR30, -R28 ;  /* 0x0000001e37377c23 */ /* 0x000fc2000800081c */
[----:B------:R-:W-:Y:S01]  /*61a0*/  FMNMX R3, R41, R18, !PT ;  /* 0x0000001229037209 */ /* 0x000fe20007800000 */
[----:B------:R-:W-:Y:S01]  /*61b0*/  FMUL R140, R140, UR30 ;  /* 0x0000001e8c8c7c20 */ /* 0x000fe20008400000 */
[----:B------:R-:W2:Y:S02]  /*61c0*/  MUFU.EX2 R17, R17 ;  /* 0x0000001100117308 */ /* 0x000ea40000000800 */
[----:B------:R-:W-:-:S04]  /*61d0*/  FMNMX R18, R44, R3, !PT ;  /* 0x000000032c127209 */ /* 0x000fc80007800000 */
[----:B------:R-:W-:Y:S02]  /*61e0*/  FMNMX R3, R45, R18, !PT ;  /* 0x000000122d037209 */ /* 0x000fe40007800000 */
[----:B------:R-:W3:Y:S01]  /*61f0*/  MUFU.EX2 R15, R27 ;  /* 0x0000001b000f7308 */ /* 0x000ee20000000800 */
[----:B-1----:R-:W-:Y:S01]  /*6200*/  @!P3 FMUL R14, R14, R14 ;  /* 0x0000000e0e0eb220 */ /* 0x002fe20000400000 */
[----:B------:R-:W-:Y:S02]  /*6210*/  FSETP.GEU.AND P3, PT, R34, -126, PT ;  /* 0xc2fc00002200780b */ /* 0x000fe40003f6e000 */
[----:B------:R-:W-:-:S04]  /*6220*/  FMNMX R18, R48, R3, !PT ;  /* 0x0000000330127209 */ /* 0x000fc80007800000 */
[----:B------:R-:W1:Y:S01]  /*6230*/  MUFU.EX2 R16, R19 ;  /* 0x0000001300107308 */ /* 0x000e620000000800 */
[----:B--2---:R-:W-:Y:S01]  /*6240*/  @!P6 FMUL R17, R17, R17 ;  /* 0x000000111111e220 */ /* 0x004fe20000400000 */
[----:B------:R-:W-:Y:S02]  /*6250*/  FSETP.GEU.AND P6, PT, R39, -126, PT ;  /* 0xc2fc00002700780b */ /* 0x000fe40003fce000 */
[----:B------:R-:W-:-:S03]  /*6260*/  FMNMX R3, R49, R18, !PT ;  /* 0x0000001231037209 */ /* 0x000fc60007800000 */
[----:B------:R-:W-:Y:S01]  /*6270*/  @!P3 FMUL R34, R34, 0.5 ;  /* 0x3f0000002222b820 */ /* 0x000fe20000400000 */
[----:B------:R-:W-:Y:S01]  /*6280*/  FMNMX R20, R52, R3, !PT ;  /* 0x0000000334147209 */ /* 0x000fe20007800000 */
[----:B---3--:R-:W-:Y:S01]  /*6290*/  @!P4 FMUL R15, R15, R15 ;  /* 0x0000000f0f0fc220 */ /* 0x008fe20000400000 */
[----:B------:R-:W-:Y:S01]  /*62a0*/  FSETP.GEU.AND P4, PT, R35, -126, PT ;  /* 0xc2fc00002300780b */ /* 0x000fe20003f8e000 */
[----:B------:R-:W2:Y:S01]  /*62b0*/  MUFU.EX2 R19, R34 ;  /* 0x0000002200137308 */ /* 0x000ea20000000800 */
[----:B------:R-:W-:-:S03]  /*62c0*/  FMNMX R3, R53, R20, !PT ;  /* 0x0000001435037209 */ /* 0x000fc60007800000 */
[----:B------:R-:W-:Y:S01]  /*62d0*/  @!P6 FMUL R39, R39, 0.5 ;  /* 0x3f0000002727e820 */ /* 0x000fe20000400000 */
[----:B-1----:R-:W-:Y:S01]  /*62e0*/  @!P5 FMUL R16, R16, R16 ;  /* 0x000000101010d220 */ /* 0x002fe20000400000 */
[----:B------:R-:W-:Y:S01]  /*62f0*/  FSETP.GEU.AND P5, PT, R21, -126, PT ;  /* 0xc2fc00001500780b */ /* 0x000fe20003fae000 */
[----:B------:R-:W1:Y:S01]  /*6300*/  SHFL.BFLY PT, R22, R3, 0x1, 0x1f ;  /* 0x0c201f0003167f89 */ /* 0x000e6200000e0000 */
[----:B------:R-:W3:Y:S04]  /*6310*/  MUFU.EX2 R20, R39 ;  /* 0x0000002700147308 */ /* 0x000ee80000000800 */
[----:B------:R-:W-:Y:S01]  /*6320*/  @!P4 FMUL R35, R35, 0.5 ;  /* 0x3f0000002323c820 */ /* 0x000fe20000400000 */
[----:B--2---:R-:W-:-:S03]  /*6330*/  @!P3 FMUL R19, R19, R19 ;  /* 0x000000131313b220 */ /* 0x004fc60000400000 */
[----:B------:R-:W2:Y:S01]  /*6340*/  MUFU.EX2 R18, R35 ;  /* 0x0000002300127308 */ /* 0x000ea20000000800 */
[----:B------:R-:W-:Y:S02]  /*6350*/  FSETP.GEU.AND P3, PT, R23, -126, PT ;  /* 0xc2fc00001700780b */ /* 0x000fe40003f6e000 */
[----:B------:R-:W-:-:S06]  /*6360*/  @!P5 FMUL R21, R21, 0.5 ;  /* 0x3f0000001515d820 */ /* 0x000fcc0000400000 */
[----:B------:R-:W4:Y:S01]  /*6370*/  MUFU.EX2 R21, R21 ;  /* 0x0000001500157308 */ /* 0x000f220000000800 */
[----:B---3--:R-:W-:Y:S01]  /*6380*/  @!P6 FMUL R20, R20, R20 ;  /* 0x000000141414e220 */ /* 0x008fe20000400000 */
[----:B------:R-:W-:-:S03]  /*6390*/  FSETP.GEU.AND P6, PT, R24, -126, PT ;  /* 0xc2fc00001800780b */ /* 0x000fc60003fce000 */
[----:B------:R-:W-:Y:S01]  /*63a0*/  @!P3 FMUL R23, R23, 0.5 ;  /* 0x3f0000001717b820 */ /* 0x000fe20000400000 */
[----:B-1----:R-:W-:Y:S01]  /*63b0*/  FMNMX R3, R3, R22, !PT ;  /* 0x0000001603037209 */ /* 0x002fe20007800000 */
[----:B--2---:R-:W-:Y:S01]  /*63c0*/  @!P4 FMUL R18, R18, R18 ;  /* 0x000000121212c220 */ /* 0x004fe20000400000 */
[----:B------:R-:W-:-:S03]  /*63d0*/  FSETP.GEU.AND P4, PT, R43, -126, PT ;  /* 0xc2fc00002b00780b */ /* 0x000fc60003f8e000 */
[----:B------:R-:W1:Y:S01]  /*63e0*/  MUFU.EX2 R23, R23 ;  /* 0x0000001700177308 */ /* 0x000e620000000800 */
[----:B------:R-:W2:Y:S03]  /*63f0*/  SHFL.BFLY PT, R26, R3, 0x2, 0x1f ;  /* 0x0c401f00031a7f89 */ /* 0x000ea600000e0000 */
[----:B------:R-:W-:Y:S01]  /*6400*/  @!P6 FMUL R24, R24, 0.5 ;  /* 0x3f0000001818e820 */ /* 0x000fe20000400000 */
[----:B----4-:R-:W-:Y:S01]  /*6410*/  @!P5 FMUL R21, R21, R21 ;  /* 0x000000151515d220 */ /* 0x010fe20000400000 */
[----:B------:R-:W-:-:S04]  /*6420*/  FSETP.GEU.AND P5, PT, R29, -126, PT ;  /* 0xc2fc00001d00780b */ /* 0x000fc80003fae000 */
[----:B------:R-:W3:Y:S01]  /*6430*/  MUFU.EX2 R24, R24 ;  /* 0x0000001800187308 */ /* 0x000ee20000000800 */
[----:B------:R-:W-:-:S07]  /*6440*/  @!P4 FMUL R43, R43, 0.5 ;  /* 0x3f0000002b2bc820 */ /* 0x000fce0000400000 */
[----:B------:R-:W4:Y:S01]  /*6450*/  MUFU.EX2 R22, R43 ;  /* 0x0000002b00167308 */ /* 0x000f220000000800 */
[----:B-1----:R-:W-:Y:S01]  /*6460*/  @!P3 FMUL R23, R23, R23 ;  /* 0x000000171717b220 */ /* 0x002fe20000400000 */
[----:B------:R-:W-:Y:S01]  /*6470*/  @!P5 FMUL R29, R29, 0.5 ;  /* 0x3f0000001d1dd820 */ /* 0x000fe20000400000 */
[----:B------:R-:W-:-:S05]  /*6480*/  FSETP.GEU.AND P3, PT, R50, -126, PT ;  /* 0xc2fc00003200780b */ /* 0x000fca0003f6e000 */
[----:B------:R-:W1:Y:S01]  /*6490*/  MUFU.EX2 R29, R29 ;  /* 0x0000001d001d7308 */ /* 0x000e620000000800 */
[----:B--2---:R-:W-:Y:S01]  /*64a0*/  FMNMX R3, R3, R26, !PT ;  /* 0x0000001a03037209 */ /* 0x004fe20007800000 */
[----:B---3--:R-:W-:-:S03]  /*64b0*/  @!P6 FMUL R24, R24, R24 ;  /* 0x000000181818e220 */ /* 0x008fc60000400000 */
[----:B------:R-:W-:-:S03]  /*64c0*/  FSETP.NEU.AND P6, PT, R3, -INF , PT ;  /* 0xff8000000300780b */ /* 0x000fc60003fcd000 */
[----:B------:R-:W-:Y:S01]  /*64d0*/  @!P3 FMUL R50, R50, 0.5 ;  /* 0x3f0000003232b820 */ /* 0x000fe20000400000 */
[----:B----4-:R-:W-:Y:S01]  /*64e0*/  @!P4 FMUL R22, R22, R22 ;  /* 0x000000161616c220 */ /* 0x010fe20000400000 */
[----:B------:R-:W-:Y:S02]  /*64f0*/  FSETP.GEU.AND P4, PT, R25, -126, PT ;  /* 0xc2fc00001900780b */ /* 0x000fe40003f8e000 */
[----:B------:R-:W2:Y:S01]  /*6500*/  MUFU.EX2 R26, R50 ;  /* 0x00000032001a7308 */ /* 0x000ea20000000800 */
[----:B------:R-:W-:Y:S01]  /*6510*/  FSEL R31, R3, RZ, P6 ;  /* 0x000000ff031f7208 */ /* 0x000fe20003000000 */
[----:B------:R-:W-:Y:S01]  /*6520*/  FADD R13, R15, R22 ;  /* 0x000000160f0d7221 */ /* 0x000fe20000000000 */
[----:B------:R-:W-:Y:S01]  /*6530*/  FSETP.GEU.AND P6, PT, R55, -126, PT ;  /* 0xc2fc00003700780b */ /* 0x000fe20003fce000 */
[----:B-1----:R-:W-:Y:S01]  /*6540*/  @!P5 FMUL R29, R29, R29 ;  /* 0x0000001d1d1dd220 */ /* 0x002fe20000400000 */
[----:B------:R-:W-:Y:S01]  /*6550*/  FSETP.GEU.AND P5, PT, R54, -126, PT ;  /* 0xc2fc00003600780b */ /* 0x000fe20003fae000 */
[C---:B------:R-:W-:Y:S01]  /*6560*/  FMUL R35, R31.reuse, UR30 ;  /* 0x0000001e1f237c20 */ /* 0x040fe20008400000 */
[----:B------:R-:W-:-:S01]  /*6570*/  FADD R31, -R31, R10 ;  /* 0x0000000a1f1f7221 */ /* 0x000fc20000000100 */
[----:B------:R-:W-:Y:S01]  /*6580*/  FADD R10, R14, R23 ;  /* 0x000000170e0a7221 */ /* 0x000fe20000000000 */
[----:B------:R-:W-:-:S02]  /*6590*/  F2FP.SATFINITE.E4M3.F32.PACK_AB_MERGE_C R14, RZ, R14, RZ ;  /* 0x0000000eff0e723e */ /* 0x000fc400048070ff */
[----:B------:R-:W-:Y:S01]  /*65a0*/  @!P4 FMUL R25, R25, 0.5 ;  /* 0x3f0000001919c820 */ /* 0x000fe20000400000 */
[----:B------:R-:W-:-:S01]  /*65b0*/  FFMA R137, R137, UR30, -R35 ;  /* 0x0000001e89897c23 */ /* 0x000fc20008000823 */
[--C-:B------:R-:W-:Y:S01]  /*65c0*/  FFMA R136, R136, UR30, -R35.reuse ;  /* 0x0000001e88887c23 */ /* 0x100fe20008000823 */
[----:B------:R-:W-:-:S01]  /*65d0*/  FFMA R138, R138, UR30, -R35 ;  /* 0x0000001e8a8a7c23 */ /* 0x000fc20008000823 */
[--C-:B------:R-:W-:Y:S01]  /*65e0*/  FFMA R39, R30, UR30, -R35.reuse ;  /* 0x0000001e1e277c23 */ /* 0x100fe20008000823 */
[----:B------:R-:W-:Y:S01]  /*65f0*/  @!P6 FMUL R55, R55, 0.5 ;  /* 0x3f0000003737e820 */ /* 0x000fe20000400000 */
[----:B--2---:R-:W-:Y:S01]  /*6600*/  @!P3 FMUL R26, R26, R26 ;  /* 0x0000001a1a1ab220 */ /* 0x004fe20000400000 */
[----:B------:R-:W1:Y:S01]  /*6610*/  MUFU.EX2 R25, R25 ;  /* 0x0000001900197308 */ /* 0x000e620000000800 */
[----:B------:R-:W-:Y:S01]  /*6620*/  @!P5 FMUL R54, R54, 0.5 ;  /* 0x3f0000003636d820 */ /* 0x000fe20000400000 */
[----:B------:R-:W-:Y:S01]  /*6630*/  FSETP.GEU.AND P3, PT, R137, -126, PT ;  /* 0xc2fc00008900780b */ /* 0x000fe20003f6e000 */
[----:B------:R-:W-:-:S01]  /*6640*/  FFMA R42, R32, UR30, -R35 ;  /* 0x0000001e202a7c23 */ /* 0x000fc20008000823 */
[--C-:B------:R-:W-:Y:S01]  /*6650*/  FFMA R43, R33, UR30, -R35.reuse ;  /* 0x0000001e212b7c23 */ /* 0x100fe20008000823 */
[----:B------:R-:W-:-:S01]  /*6660*/  FFMA R46, R36, UR30, -R35 ;  /* 0x0000001e242e7c23 */ /* 0x000fc20008000823 */
[--C-:B------:R-:W-:Y:S01]  /*6670*/  FFMA R47, R37, UR30, -R35.reuse ;  /* 0x0000001e252f7c23 */ /* 0x100fe20008000823 */
[----:B------:R-:W-:-:S01]  /*6680*/  FFMA R40, R40, UR30, -R35 ;  /* 0x0000001e28287c23 */ /* 0x000fc20008000823 */
[----:B------:R-:W2:Y:S01]  /*6690*/  MUFU.EX2 R28, R54 ;  /* 0x00000036001c7308 */ /* 0x000ea20000000800 */
[----:B------:R-:W-:-:S01]  /*66a0*/  FFMA R44, R44, UR30, -R35 ;  /* 0x0000001e2c2c7c23 */ /* 0x000fc20008000823 */
[--C-:B------:R-:W-:Y:S01]  /*66b0*/  FFMA R48, R48, UR30, -R35.reuse ;  /* 0x0000001e30307c23 */ /* 0x100fe20008000823 */
[----:B------:R-:W-:-:S01]  /*66c0*/  FFMA R49, R49, UR30, -R35 ;  /* 0x0000001e31317c23 */ /* 0x000fc20008000823 */
[----:B------:R-:W-:Y:S01]  /*66d0*/  FFMA R52, R52, UR30, -R35 ;  /* 0x0000001e34347c23 */ /* 0x000fe20008000823 */
[----:B------:R-:W-:Y:S01]  /*66e0*/  FMUL R31, R31, UR30 ;  /* 0x0000001e1f1f7c20 */ /* 0x000fe20008400000 */
[----:B------:R-:W-:Y:S01]  /*66f0*/  FADD R51, R19, R26 ;  /* 0x0000001a13337221 */ /* 0x000fe20000000000 */
[----:B------:R-:W-:Y:S01]  /*6700*/  @!P3 FMUL R137, R137, 0.5 ;  /* 0x3f0000008989b820 */ /* 0x000fe20000400000 */
[----:B------:R-:W3:Y:S01]  /*6710*/  MUFU.EX2 R27, R55 ;  /* 0x00000037001b7308 */ /* 0x000ee20000000800 */
[----:B-1----:R-:W-:Y:S01]  /*6720*/  @!P4 FMUL R25, R25, R25 ;  /* 0x000000191919c220 */ /* 0x002fe20000400000 */
[----:B------:R-:W-:Y:S01]  /*6730*/  FSETP.GEU.AND P4, PT, R136, -126, PT ;  /* 0xc2fc00008800780b */ /* 0x000fe20003f8e000 */
[----:B------:R-:W-:-:S01]  /*6740*/  FADD R50, R10, R51 ;  /* 0x000000330a327221 */ /* 0x000fc20000000000 */
[----:B------:R-:W-:-:S02]  /*6750*/  F2FP.SATFINITE.E4M3.F32.PACK_AB_MERGE_C R15, RZ, R15, RZ ;  /* 0x0000000fff0f723e */ /* 0x000fc400048070ff */
[----:B------:R-:W-:Y:S02]  /*6760*/  F2FP.SATFINITE.E4M3.F32.PACK_AB_MERGE_C R19, RZ, R19, RZ ;  /* 0x00000013ff13723e */ /* 0x000fe400048070ff */
[----:B------:R-:W1:Y:S01]  /*6770*/  MUFU.EX2 R30, R137 ;  /* 0x00000089001e7308 */ /* 0x000e620000000800 */
[----:B--2---:R-:W-:Y:S01]  /*6780*/  @!P5 FMUL R28, R28, R28 ;  /* 0x0000001c1c1cd220 */ /* 0x004fe20000400000 */
[----:B------:R-:W-:Y:S02]  /*6790*/  FSETP.GEU.AND P5, PT, R138, -126, PT ;  /* 0xc2fc00008a00780b */ /* 0x000fe40003fae000 */
[----:B------:R-:W-:Y:S02]  /*67a0*/  F2FP.SATFINITE.E4M3.F32.PACK_AB_MERGE_C R23, RZ, R23, RZ ;  /* 0x00000017ff17723e */ /* 0x000fe400048070ff */
[----:B------:R-:W-:Y:S01]  /*67b0*/  LOP3.LUT R15, R15, 0xffff, RZ, 0xc0, !PT ;  /* 0x0000ffff0f0f7812 */ /* 0x000fe200078ec0ff */
[----:B------:R-:W-:Y:S01]  /*67c0*/  @!P4 FMUL R136, R136, 0.5 ;  /* 0x3f0000008888c820 */ /* 0x000fe20000400000 */
[----:B------:R-:W-:Y:S01]  /*67d0*/  F2FP.SATFINITE.E4M3.F32.PACK_AB_MERGE_C R22, RZ, R22, RZ ;  /* 0x00000016ff16723e */ /* 0x000fe200048070ff */
[----:B---3--:R-:W-:Y:S01]  /*67e0*/  @!P6 FMUL R27, R27, R27 ;  /* 0x0000001b1b1be220 */ /* 0x008fe20000400000 */
[----:B------:R-:W-:Y:S01]  /*67f0*/  FSETP.GEU.AND P6, PT, R39, -126, PT ;  /* 0xc2fc00002700780b */ /* 0x000fe20003fce000 */
[----:B------:R-:W2:Y:S01]  /*6800*/  MUFU.EX2 R34, R136 ;  /* 0x0000008800227308 */ /* 0x000ea20000000800 */
[----:B------:R-:W-:Y:S01]  /*6810*/  F2FP.SATFINITE.E4M3.F32.PACK_AB_MERGE_C R26, RZ, R26, RZ ;  /* 0x0000001aff1a723e */ /* 0x000fe200048070ff */
[----:B------:R-:W-:Y:S01]  /*6820*/  FADD R55, R20, R27 ;  /* 0x0000001b14377221 */ /* 0x000fe20000000000 */
[----:B------:R-:W-:Y:S01]  /*6830*/  F2FP.SATFINITE.E4M3.F32.PACK_AB_MERGE_C R20, RZ, R20, RZ ;  /* 0x00000014ff14723e */ /* 0x000fe200048070ff */
[----:B------:R-:W-:Y:S01]  /*6840*/  @!P5 FMUL R138, R138, 0.5 ;  /* 0x3f0000008a8ad820 */ /* 0x000fe20000400000 */
[----:B------:R-:W-:Y:S01]  /*6850*/  F2FP.SATFINITE.E4M3.F32.PACK_AB_MERGE_C R27, RZ, R27, RZ ;  /* 0x0000001bff1b723e */ /* 0x000fe200048070ff */
[----:B-1----:R-:W-:Y:S01]  /*6860*/  @!P3 FMUL R30, R30, R30 ;  /* 0x0000001e1e1eb220 */ /* 0x002fe20000400000 */
[----:B------:R-:W-:Y:S01]  /*6870*/  FSETP.GEU.AND P3, PT, R42, -126, PT ;  /* 0xc2fc00002a00780b */ /* 0x000fe20003f6e000 */
[----:B------:R-:W1:Y:S01]  /*6880*/  MUFU.EX2 R38, R138 ;  /* 0x0000008a00267308 */ /* 0x000e620000000800 */
[----:B------:R-:W-:Y:S01]  /*6890*/  LOP3.LUT R20, R20, 0xffff, RZ, 0xc0, !PT ;  /* 0x0000ffff14147812 */ /* 0x000fe200078ec0ff */
[----:B------:R-:W-:Y:S01]  /*68a0*/  IMAD.U32 R23, R23, 0x10000, RZ ;  /* 0x0001000017177824 */ /* 0x000fe200078e00ff */
[----:B------:R-:W-:Y:S01]  /*68b0*/  LOP3.LUT R27, R27, 0xffff, RZ, 0xc0, !PT ;  /* 0x0000ffff1b1b7812 */ /* 0x000fe200078ec0ff */
[----:B------:R-:W-:Y:S01]  /*68c0*/  @!P6 FMUL R39, R39, 0.5 ;  /* 0x3f0000002727e820 */ /* 0x000fe20000400000 */
[----:B------:R-:W-:Y:S01]  /*68d0*/  SHF.L.U32 R19, R19, 0x10, RZ ;  /* 0x0000001013137819 */ /* 0x000fe200000006ff */
[----:B------:R-:W-:Y:S01]  /*68e0*/  IMAD.SHL.U32 R15, R15, 0x1000000, RZ ;  /* 0x010000000f0f7824 */ /* 0x000fe200078e00ff */
[----:B------:R-:W-:Y:S01]  /*68f0*/  LOP3.LUT R22, R22, 0xffff, RZ, 0xc0, !PT ;  /* 0x0000ffff16167812 */ /* 0x000fe200078ec0ff */
[----:B------:R-:W3:Y:S01]  /*6900*/  MUFU.EX2 R32, R39 ;  /* 0x0000002700207308 */ /* 0x000ee20000000800 */
[----:B--2---:R-:W-:Y:S01]  /*6910*/  @!P4 FMUL R34, R34, R34 ;  /* 0x000000222222c220 */ /* 0x004fe20000400000 */
[----:B------:R-:W-:Y:S01]  /*6920*/  FSETP.GEU.AND P4, PT, R43, -126, PT ;  /* 0xc2fc00002b00780b */ /* 0x000fe20003f8e000 */
[----:B------:R-:W-:-:S02]  /*6930*/  IMAD.SHL.U32 R20, R20, 0x1000000, RZ ;  /* 0x0100000014147824 */ /* 0x000fc400078e00ff */
[----:B------:R-:W-:Y:S01]  /*6940*/  @!P3 FMUL R42, R42, 0.5 ;  /* 0x3f0000002a2ab820 */ /* 0x000fe20000400000 */
[----:B------:R-:W-:-:S03]  /*6950*/  IMAD.SHL.U32 R22, R22, 0x1000000, RZ ;  /* 0x0100000016167824 */ /* 0x000fc600078e00ff */
[----:B------:R2:W4:Y:S01]  /*6960*/  MUFU.EX2 R33, R42 ;  /* 0x0000002a00217308 */ /* 0x0005220000000800 */
[----:B-1----:R-:W-:Y:S01]  /*6970*/  @!P5 FMUL R38, R38, R38 ;  /* 0x000000262626d220 */ /* 0x002fe20000400000 */
[----:B------:R-:W-:-:S04]  /*6980*/  FSETP.GEU.AND P5, PT, R46, -126, PT ;  /* 0xc2fc00002e00780b */ /* 0x000fc80003fae000 */
[----:B------:R-:W-:Y:S01]  /*6990*/  @!P4 FMUL R43, R43, 0.5 ;  /* 0x3f0000002b2bc820 */ /* 0x000fe20000400000 */
[----:B---3--:R-:W-:Y:S01]  /*69a0*/  @!P6 FMUL R32, R32, R32 ;  /* 0x000000202020e220 */ /* 0x008fe20000400000 */
[----:B------:R-:W-:Y:S02]  /*69b0*/  FSETP.GEU.AND P6, PT, R47, -126, PT ;  /* 0xc2fc00002f00780b */ /* 0x000fe40003fce000 */
[----:B------:R-:W1:Y:S01]  /*69c0*/  MUFU.EX2 R36, R43 ;  /* 0x0000002b00247308 */ /* 0x000e620000000800 */
[----:B--2---:R-:W-:-:S04]  /*69d0*/  FFMA R42, R41, UR30, -R35 ;  /* 0x0000001e292a7c23 */ /* 0x004fc80008000823 */
[----:B------:R-:W-:Y:S01]  /*69e0*/  @!P5 FMUL R46, R46, 0.5 ;  /* 0x3f0000002e2ed820 */ /* 0x000fe20000400000 */
[----:B----4-:R-:W-:Y:S01]  /*69f0*/  @!P3 FMUL R33, R33, R33 ;  /* 0x000000212121b220 */ /* 0x010fe20000400000 */
[----:B------:R-:W-:Y:S02]  /*6a00*/  FSETP.GEU.AND P3, PT, R40, -126, PT ;  /* 0xc2fc00002800780b */ /* 0x000fe40003f6e000 */
[----:B------:R2:W3:Y:S02]  /*6a10*/  MUFU.EX2 R37, R46 ;  /* 0x0000002e00257308 */ /* 0x0004e40000000800 */
[----:B------:R-:W-:-:S06]  /*6a20*/  @!P6 FMUL R47, R47, 0.5 ;  /* 0x3f0000002f2fe820 */ /* 0x000fcc0000400000 */
[----:B------:R-:W4:Y:S01]  /*6a30*/  MUFU.EX2 R39, R47 ;  /* 0x0000002f00277308 */ /* 0x000f220000000800 */
[----:B-1----:R-:W-:Y:S01]  /*6a40*/  @!P4 FMUL R36, R36, R36 ;  /* 0x000000242424c220 */ /* 0x002fe20000400000 */
[----:B------:R-:W-:Y:S01]  /*6a50*/  FSETP.GEU.AND P4, PT, R42, -126, PT ;  /* 0xc2fc00002a00780b */ /* 0x000fe20003f8e000 */
[----:B--2---:R-:W-:-:S01]  /*6a60*/  FFMA R46, R45, UR30, -R35 ;  /* 0x0000001e2d2e7c23 */ /* 0x004fc20008000823 */
[----:B------:R-:W-:Y:S01]  /*6a70*/  @!P3 FMUL R40, R40, 0.5 ;  /* 0x3f0000002828b820 */ /* 0x000fe20000400000 */
[----:B------:R-:W-:-:S01]  /*6a80*/  FFMA R35, R53, UR30, -R35 ;  /* 0x0000001e35237c23 */ /* 0x000fc20008000823 */
[----:B------:R-:W-:Y:S01]  /*6a90*/  FADD R53, R21, R28 ;  /* 0x0000001c15357221 */ /* 0x000fe20000000000 */
[----:B------:R-:W-:Y:S01]  /*6aa0*/  F2FP.SATFINITE.E4M3.F32.PACK_AB_MERGE_C R21, RZ, R21, RZ ;  /* 0x00000015ff15723e */ /* 0x000fe200048070ff */
[----:B------:R-:W1:Y:S01]  /*6ab0*/  MUFU.EX2 R41, R40 ;  /* 0x0000002800297308 */ /* 0x000e620000000800 */
[----:B---3--:R-:W-:Y:S01]  /*6ac0*/  @!P5 FMUL R37, R37, R37 ;  /* 0x000000252525d220 */ /* 0x008fe20000400000 */
[----:B------:R-:W-:-:S02]  /*6ad0*/  FSETP.GEU.AND P5, PT, R44, -126, PT ;  /* 0xc2fc00002c00780b */ /* 0x000fc40003fae000 */
[----:B------:R-:W-:Y:S01]  /*6ae0*/  F2FP.SATFINITE.E4M3.F32.PACK_AB_MERGE_C R28, RZ, R28, RZ ;  /* 0x0000001cff1c723e */ /* 0x000fe200048070ff */
[----:B------:R-:W-:Y:S02]  /*6af0*/  IMAD.U32 R21, R21, 0x10000, RZ ;  /* 0x0001000015157824 */ /* 0x000fe400078e00ff */
[----:B------:R-:W-:Y:S01]  /*6b00*/  @!P4 FMUL R42, R42, 0.5 ;  /* 0x3f0000002a2ac820 */ /* 0x000fe20000400000 */
[----:B----4-:R-:W-:Y:S01]  /*6b10*/  @!P6 FMUL R39, R39, R39 ;  /* 0x000000272727e220 */ /* 0x010fe20000400000 */
[----:B------:R-:W-:Y:S02]  /*6b20*/  FSETP.GEU.AND P6, PT, R46, -126, PT ;  /* 0xc2fc00002e00780b */ /* 0x000fe40003fce000 */
[----:B------:R2:W3:Y:S04]  /*6b30*/  MUFU.EX2 R43, R42 ;  /* 0x0000002a002b7308 */ /* 0x0004e80000000800 */
[----:B------:R-:W-:Y:S01]  /*6b40*/  @!P5 FMUL R44, R44, 0.5 ;  /* 0x3f0000002c2cd820 */ /* 0x000fe20000400000 */
[----:B-1----:R-:W-:Y:S01]  /*6b50*/  @!P3 FMUL R41, R41, R41 ;  /* 0x000000292929b220 */ /* 0x002fe20000400000 */
[----:B------:R-:W-:-:S02]  /*6b60*/  FSETP.GEU.AND P3, PT, R48, -126, PT ;  /* 0xc2fc00003000780b */ /* 0x000fc40003f6e000 */
[----:B------:R1:W4:Y:S01]  /*6b70*/  MUFU.EX2 R45, R44 ;  /* 0x0000002c002d7308 */ /* 0x0003220000000800 */
[----:B--2---:R-:W-:-:S01]  /*6b80*/  FADD R42, R16, R29 ;  /* 0x0000001d102a7221 */ /* 0x004fc20000000000 */
[----:B------:R-:W-:Y:S01]  /*6b90*/  FADD R10, R30, R41 ;  /* 0x000000291e0a7221 */ /* 0x000fe20000000000 */
[----:B------:R-:W-:Y:S01]  /*6ba0*/  F2FP.SATFINITE.E4M3.F32.PACK_AB_MERGE_C R30, RZ, R30, RZ ;  /* 0x0000001eff1e723e */ /* 0x000fe200048070ff */
[----:B------:R-:W-:Y:S01]  /*6bb0*/  @!P6 FMUL R46, R46, 0.5 ;  /* 0x3f0000002e2ee820 */ /* 0x000fe20000400000 */
[----:B------:R-:W-:-:S01]  /*6bc0*/  FADD R137, R42, R53 ;  /* 0x000000352a897221 */ /* 0x000fc20000000000 */
[----:B------:R-:W-:Y:S02]  /*6bd0*/  F2FP.SATFINITE.E4M3.F32.PACK_AB_MERGE_C R16, RZ, R16, RZ ;  /* 0x00000010ff10723e */ /* 0x000fe400048070ff */
[----:B------:R2:W5:Y:S01]  /*6be0*/  MUFU.EX2 R47, R46 ;  /* 0x0000002e002f7308 */ /* 0x0005620000000800 */
[----:B---3--:R-:W-:Y:S01]  /*6bf0*/  @!P4 FMUL R43, R43, R43 ;  /* 0x0000002b2b2bc220 */ /* 0x008fe20000400000 */
[----:B------:R-:W-:Y:S01]  /*6c00*/  FSETP.GEU.AND P4, PT, R49, -126, PT ;  /* 0xc2fc00003100780b */ /* 0x000fe20003f8e000 */
[----:B-1----:R-:W-:-:S01]  /*6c10*/  FADD R44, R17, R24 ;  /* 0x00000018112c7221 */ /* 0x002fc20000000000 */
[----:B------:R-:W-:Y:S01]  /*6c20*/  @!P3 FMUL R48, R48, 0.5 ;  /* 0x3f0000003030b820 */ /* 0x000fe20000400000 */
[----:B------:R-:W-:Y:S01]  /*6c30*/  F2FP.SATFINITE.E4M3.F32.PACK_AB_MERGE_C R17, RZ, R17, RZ ;  /* 0x00000011ff11723e */ /* 0x000fe200048070ff */
[----:B------:R-:W-:Y:S01]  /*6c40*/  FADD R50, R50, R137 ;  /* 0x0000008932327221 */ /* 0x000fe20000000000 */
[----:B------:R-:W-:-:S01]  /*6c50*/  FADD R55, R44, R55 ;  /* 0x000000372c377221 */ /* 0x000fc20000000000 */
[----:B------:R-:W-:Y:S01]  /*6c60*/  LOP3.LUT R30, R30, 0xff, RZ, 0xc0, !PT ;  /* 0x000000ff1e1e7812 */ /* 0x000fe200078ec0ff */
[----:B----4-:R-:W-:Y:S01]  /*6c70*/  @!P5 FMUL R45, R45, R45 ;  /* 0x0000002d2d2dd220 */ /* 0x010fe20000400000 */
[----:B------:R-:W1:Y:S01]  /*6c80*/  MUFU.EX2 R48, R48 ;  /* 0x0000003000307308 */ /* 0x000e620000000800 */
[----:B------:R-:W-:Y:S01]  /*6c90*/  FSETP.GEU.AND P5, PT, R52, -126, PT ;  /* 0xc2fc00003400780b */ /* 0x000fe20003fae000 */
[----:B--2---:R-:W-:Y:S01]  /*6ca0*/  FADD R46, R18, R25 ;  /* 0x00000019122e7221 */ /* 0x004fe20000000000 */
[----:B------:R-:W-:-:S02]  /*6cb0*/  F2FP.SATFINITE.E4M3.F32.PACK_AB_MERGE_C R41, RZ, R41, RZ ;  /* 0x00000029ff29723e */ /* 0x000fc400048070ff */
[----:B------:R-:W-:Y:S01]  /*6cc0*/  @!P4 FMUL R49, R49, 0.5 ;  /* 0x3f0000003131c820 */ /* 0x000fe20000400000 */
[----:B------:R-:W-:-:S01]  /*6cd0*/  FADD R54, R13, R46 ;  /* 0x0000002e0d367221 */ /* 0x000fc20000000000 */
[----:B-----5:R-:W-:Y:S01]  /*6ce0*/  @!P6 FMUL R47, R47, R47 ;  /* 0x0000002f2f2fe220 */ /* 0x020fe20000400000 */
[----:B------:R-:W-:Y:S01]  /*6cf0*/  FSETP.GEU.AND P6, PT, R35, -126, PT ;  /* 0xc2fc00002300780b */ /* 0x000fe20003fce000 */
[----:B------:R-:W-:Y:S01]  /*6d00*/  FADD R13, R34, R43 ;  /* 0x0000002b220d7221 */ /* 0x000fe20000000000 */
[----:B------:R-:W-:Y:S01]  /*6d10*/  F2FP.SATFINITE.E4M3.F32.PACK_AB_MERGE_C R34, RZ, R34, RZ ;  /* 0x00000022ff22723e */ /* 0x000fe200048070ff */
[----:B------:R-:W2:Y:S01]  /*6d20*/  MUFU.EX2 R49, R49 ;  /* 0x0000003100317308 */ /* 0x000ea20000000800 */
[----:B------:R-:W-:-:S01]  /*6d30*/  FADD R42, R32, R47 ;  /* 0x0000002f202a7221 */ /* 0x000fc20000000000 */
[----:B------:R-:W-:Y:S01]  /*6d40*/  F2FP.SATFINITE.E4M3.F32.PACK_AB_MERGE_C R32, RZ, R32, RZ ;  /* 0x00000020ff20723e */ /* 0x000fe200048070ff */
[----:B------:R-:W-:Y:S01]  /*6d50*/  @!P5 FMUL R52, R52, 0.5 ;  /* 0x3f0000003434d820 */ /* 0x000fe20000400000 */
[----:B------:R-:W-:Y:S01]  /*6d60*/  F2FP.SATFINITE.E4M3.F32.PACK_AB_MERGE_C R43, RZ, R43, RZ ;  /* 0x0000002bff2b723e */ /* 0x000fe200048070ff */
[----:B------:R-:W-:-:S01]  /*6d70*/  FADD R55, R54, R55 ;  /* 0x0000003736377221 */ /* 0x000fc20000000000 */
[----:B-1----:R-:W-:Y:S01]  /*6d80*/  @!P3 FMUL R48, R48, R48 ;  /* 0x000000303030b220 */ /* 0x002fe20000400000 */
[----:B------:R-:W-:-:S02]  /*6d90*/  FSETP.GEU.AND P3, PT, R31, -126, PT ;  /* 0xc2fc00001f00780b */ /* 0x000fc40003f6e000 */
[----:B------:R-:W1:Y:S01]  /*6da0*/  MUFU.EX2 R52, R52 ;  /* 0x0000003400347308 */ /* 0x000e620000000800 */
[----:B------:R-:W-:Y:S01]  /*6db0*/  @!P6 FMUL R35, R35, 0.5 ;  /* 0x3f0000002323e820 */ /* 0x000fe20000400000 */
[----:B------:R-:W-:Y:S01]  /*6dc0*/  FADD R51, R33, R48 ;  /* 0x0000003021337221 */ /* 0x000fe20000000000 */
[----:B------:R-:W-:Y:S01]  /*6dd0*/  F2FP.SATFINITE.E4M3.F32.PACK_AB_MERGE_C R33, RZ, R33, RZ ;  /* 0x00000021ff21723e */ /* 0x000fe200048070ff */
[----:B------:R-:W-:Y:S01]  /*6de0*/  FADD R55, R50, R55 ;  /* 0x0000003732377221 */ /* 0x000fe20000000000 */
[----:B------:R-:W-:Y:S01]  /*6df0*/  F2FP.SATFINITE.E4M3.F32.PACK_AB_MERGE_C R47, RZ, R47, RZ ;  /* 0x0000002fff2f723e */ /* 0x000fe200048070ff */
[----:B------:R-:W-:Y:S01]  /*6e00*/  FADD R10, R10, R51 ;  /* 0x000000330a0a7221 */ /* 0x000fe20000000000 */
[----:B------:R-:W-:Y:S01]  /*6e10*/  LOP3.LUT R33, R33, 0xff, RZ, 0xc0, !PT ;  /* 0x000000ff21217812 */ /* 0x000fe200078ec0ff */
[----:B------:R3:W4:Y:S01]  /*6e20*/  MUFU.EX2 R40, R35 ;  /* 0x0000002300287308 */ /* 0x0007220000000800 */
[----:B--2---:R-:W-:Y:S01]  /*6e30*/  @!P4 FMUL R49, R49, R49 ;  /* 0x000000313131c220 */ /* 0x004fe20000400000 */
[----:B------:R-:W-:Y:S01]  /*6e40*/  FSETP.GEU.AND P4, PT, R140, -126, PT ;  /* 0xc2fc00008c00780b */ /* 0x000fe20003f8e000 */
[----:B------:R-:W-:Y:S01]  /*6e50*/  @!P3 FMUL R31, R31, 0.5 ;  /* 0x3f0000001f1fb820 */ /* 0x000fe20000400000 */
[----:B------:R-:W-:Y:S01]  /*6e60*/  LOP3.LUT R51, R34, 0xffff, RZ, 0xc0, !PT ;  /* 0x0000ffff22337812 */ /* 0x000fe200078ec0ff */
[----:B------:R-:W-:-:S01]  /*6e70*/  FADD R44, R36, R49 ;  /* 0x00000031242c7221 */ /* 0x000fc20000000000 */
[----:B------:R-:W-:-:S02]  /*6e80*/  F2FP.SATFINITE.E4M3.F32.PACK_AB_MERGE_C R36, RZ, R36, RZ ;  /* 0x00000024ff24723e */ /* 0x000fc400048070ff */
[----:B------:R-:W-:Y:S01]  /*6e90*/  F2FP.SATFINITE.E4M3.F32.PACK_AB_MERGE_C R48, RZ, R48, RZ ;  /* 0x00000030ff30723e */ /* 0x000fe200048070ff */
[----:B------:R-:W2:Y:S01]  /*6ea0*/  MUFU.EX2 R31, R31 ;  /* 0x0000001f001f7308 */ /* 0x000ea20000000800 */
[----:B-1----:R-:W-:Y:S01]  /*6eb0*/  @!P5 FMUL R52, R52, R52 ;  /* 0x000000343434d220 */ /* 0x002fe20000400000 */
[----:B---3--:R-:W-:Y:S01]  /*6ec0*/  FADD R35, R38, R45 ;  /* 0x0000002d26237221 */ /* 0x008fe20000000000 */
[----:B------:R-:W-:Y:S01]  /*6ed0*/  LOP3.LUT R36, R36, 0xffff, RZ, 0xc0, !PT ;  /* 0x0000ffff24247812 */ /* 0x000fe200078ec0ff */
[----:B------:R-:W-:Y:S01]  /*6ee0*/  FADD R13, R13, R44 ;  /* 0x0000002c0d0d7221 */ /* 0x000fe20000000000 */
[----:B------:R-:W-:-:S01]  /*6ef0*/  FADD R46, R37, R52 ;  /* 0x00000034252e7221 */ /* 0x000fc20000000000 */
[----:B------:R-:W-:Y:S01]  /*6f00*/  F2FP.SATFINITE.E4M3.F32.PACK_AB_MERGE_C R52, RZ, R52, RZ ;  /* 0x00000034ff34723e */ /* 0x000fe200048070ff */
[----:B------:R-:W-:Y:S01]  /*6f10*/  @!P4 FMUL R140, R140, 0.5 ;  /* 0x3f0000008c8cc820 */ /* 0x000fe20000400000 */
[----:B----4-:R-:W-:Y:S01]  /*6f20*/  @!P6 FMUL R40, R40, R40 ;  /* 0x000000282828e220 */ /* 0x010fe20000400000 */
[----:B------:R-:W-:-:S01]  /*6f30*/  FADD R35, R35, R46 ;  /* 0x0000002e23237221 */ /* 0x000fc20000000000 */
[----:B------:R-:W-:-:S02]  /*6f40*/  F2FP.SATFINITE.E4M3.F32.PACK_AB_MERGE_C R38, RZ, R38, RZ ;  /* 0x00000026ff26723e */ /* 0x000fc400048070ff */
[----:B------:R-:W-:-:S01]  /*6f50*/  FADD R53, R39, R40 ;  /* 0x0000002827357221 */ /* 0x000fc20000000000 */
[----:B------:R-:W-:Y:S01]  /*6f60*/  F2FP.SATFINITE.E4M3.F32.PACK_AB_MERGE_C R40, RZ, R40, RZ ;  /* 0x00000028ff28723e */ /* 0x000fe200048070ff */
[----:B------:R-:W-:-:S01]  /*6f70*/  FADD R10, R10, R35 ;  /* 0x000000230a0a7221 */ /* 0x000fc20000000000 */
[----:B------:R-:W-:Y:S01]  /*6f80*/  PRMT R36, R36, 0x7604, R33 ;  /* 0x0000760424247816 */ /* 0x000fe20000000021 */
[----:B------:R-:W-:-:S01]  /*6f90*/  FADD R42, R42, R53 ;  /* 0x000000352a2a7221 */ /* 0x000fc20000000000 */
[----:B------:R-:W-:Y:S01]  /*6fa0*/  LOP3.LUT R52, R52, 0xff, RZ, 0xc0, !PT ;  /* 0x000000ff34347812 */ /* 0x000fe200078ec0ff */
[----:B--2---:R-:W-:Y:S01]  /*6fb0*/  @!P3 FMUL R31, R31, R31 ;  /* 0x0000001f1f1fb220 */ /* 0x004fe20000400000 */
[----:B------:R-:W-:Y:S01]  /*6fc0*/  LOP3.LUT R33, R40, 0xffff, RZ, 0xc0, !PT ;  /* 0x0000ffff28217812 */ /* 0x000fe200078ec0ff */
[----:B------:R-:W-:-:S01]  /*6fd0*/  FADD R13, R13, R42 ;  /* 0x0000002a0d0d7221 */ /* 0x000fc20000000000 */
[----:B------:R-:W-:Y:S01]  /*6fe0*/  F2FP.SATFINITE.E4M3.F32.PACK_AB_MERGE_C R37, RZ, R37, RZ ;  /* 0x00000025ff25723e */ /* 0x000fe200048070ff */
[----:B------:R-:W-:Y:S01]  /*6ff0*/  IMAD.U32 R35, R28, 0x10000, RZ ;  /* 0x000100001c237824 */ /* 0x000fe200078e00ff */
[----:B------:R-:W-:Y:S01]  /*7000*/  F2FP.SATFINITE.E4M3.F32.PACK_AB_MERGE_C R39, RZ, R39, RZ ;  /* 0x00000027ff27723e */ /* 0x000fe200048070ff */
[----:B------:R-:W-:-:S01]  /*7010*/  FADD R10, R10, R13 ;  /* 0x0000000d0a0a7221 */ /* 0x000fc20000000000 */
[----:B------:R-:W-:Y:S01]  /*7020*/  LOP3.LUT R38, R38, 0xff, RZ, 0xc0, !PT ;  /* 0x000000ff26267812 */ /* 0x000fe200078ec0ff */
[----:B------:R-:W-:Y:S01]  /*7030*/  IMAD.U32 R13, R16, 0x10000, RZ ;  /* 0x00010000100d7824 */ /* 0x000fe200078e00ff */
[----:B------:R-:W-:Y:S01]  /*7040*/  LOP3.LUT R53, R32, 0xffff, RZ, 0xc0, !PT ;  /* 0x0000ffff20357812 */ /* 0x000fe200078ec0ff */
[----:B------:R-:W-:-:S01]  /*7050*/  FFMA R8, R31, R8, R10 ;  /* 0x000000081f087223 */ /* 0x000fc2000000000a */
[----:B------:R-:W-:Y:S01]  /*7060*/  F2FP.SATFINITE.E4M3.F32.PACK_AB_MERGE_C R45, RZ, R45, RZ ;  /* 0x0000002dff2d723e */ /* 0x000fe200048070ff */
[----:B------:R-:W1:Y:S01]  /*7070*/  MUFU.EX2 R140, R140 ;  /* 0x0000008c008c7308 */ /* 0x000e620000000800 */
[----:B------:R-:W-:Y:S01]  /*7080*/  F2FP.SATFINITE.E4M3.F32.PACK_AB_MERGE_C R49, RZ, R49, RZ ;  /* 0x00000031ff31723e */ /* 0x000fe200048070ff */
[----:B------:R-:W-:Y:S01]  /*7090*/  IMAD.SHL.U32 R16, R27, 0x1000000, RZ ;  /* 0x010000001b107824 */ /* 0x000fe200078e00ff */
[----:B------:R-:W-:Y:S01]  /*70a0*/  PRMT R52, R33, 0x7604, R52 ;  /* 0x0000760421347816 */ /* 0x000fe20000000034 */
[----:B------:R-:W-:Y:S01]  /*70b0*/  IMAD.U32 R33, R14, 0x10000, RZ ;  /* 0x000100000e217824 */ /* 0x000fe200078e00ff */
[----:B------:R-:W-:Y:S01]  /*70c0*/  LOP3.LUT R37, R37, 0xff, RZ, 0xc0, !PT ;  /* 0x000000ff25257812 */ /* 0x000fe200078ec0ff */
[-C--:B------:R-:W-:Y:S01]  /*70d0*/  FMUL R120, R120, R31.reuse ;  /* 0x0000001f78787220 */ /* 0x080fe20000400000 */
[----:B------:R-:W-:Y:S01]  /*70e0*/  LOP3.LUT R32, R39, 0xffff, RZ, 0xc0, !PT ;  /* 0x0000ffff27207812 */ /* 0x000fe200078ec0ff */
[----:B------:R-:W-:Y:S01]  /*70f0*/  FMUL R121, R121, R31 ;  /* 0x0000001f79797220 */ /* 0x000fe20000400000 */
[----:B------:R-:W-:Y:S01]  /*7100*/  F2FP.SATFINITE.E4M3.F32.PACK_AB_MERGE_C R29, RZ, R29, RZ ;  /* 0x0000001dff1d723e */ /* 0x000fe200048070ff */
[-C--:B------:R-:W-:Y:S01]  /*7110*/  FMUL R124, R124, R31.reuse ;  /* 0x0000001f7c7c7220 */ /* 0x080fe20000400000 */
[----:B------:R-:W-:Y:S01]  /*7120*/  F2FP.SATFINITE.E4M3.F32.PACK_AB_MERGE_C R18, RZ, R18, RZ ;  /* 0x00000012ff12723e */ /* 0x000fe200048070ff */
[-C--:B------:R-:W-:Y:S01]  /*7130*/  FMUL R125, R125, R31.reuse ;  /* 0x0000001f7d7d7220 */ /* 0x080fe20000400000 */
[----:B------:R-:W-:Y:S01]  /*7140*/  LOP3.LUT R17, R17, 0xffff, RZ, 0xc0, !PT ;  /* 0x0000ffff11117812 */ /* 0x000fe200078ec0ff */
[----:B------:R-:W-:Y:S01]  /*7150*/  IMAD.U32 R29, R29, 0x10000, RZ ;  /* 0x000100001d1d7824 */ /* 0x000fe200078e00ff */
[----:B------:R-:W-:Y:S01]  /*7160*/  F2FP.SATFINITE.E4M3.F32.PACK_AB_MERGE_C R24, RZ, R24, RZ ;  /* 0x00000018ff18723e */ /* 0x000fe200048070ff */
[-C--:B------:R-:W-:Y:S01]  /*7170*/  FMUL R128, R128, R31.reuse ;  /* 0x0000001f80807220 */ /* 0x080fe20000400000 */
[----:B------:R-:W-:Y:S01]  /*7180*/  PRMT R30, R51, 0x7604, R30 ;  /* 0x00007604331e7816 */ /* 0x000fe2000000001e */
[----:B------:R-:W-:Y:S01]  /*7190*/  IMAD.SHL.U32 R10, R17, 0x1000000, RZ ;  /* 0x01000000110a7824 */ /* 0x000fe200078e00ff */
[----:B------:R-:W-:Y:S01]  /*71a0*/  PRMT R38, R53, 0x7604, R38 ;  /* 0x0000760435267816 */ /* 0x000fe20000000026 */
[----:B-1----:R-:W-:Y:S01]  /*71b0*/  @!P4 FMUL R140, R140, R140 ;  /* 0x0000008c8c8cc220 */ /* 0x002fe20000400000 */
[----:B------:R-:W-:Y:S01]  /*71c0*/  LOP3.LUT R41, R41, 0xff, RZ, 0xc0, !PT ;  /* 0x000000ff29297812 */ /* 0x000fe200078ec0ff */
[----:B------:R-:W-:Y:S01]  /*71d0*/  FMUL R129, R129, R31 ;  /* 0x0000001f81817220 */ /* 0x000fe20000400000 */
[----:B------:R-:W-:Y:S01]  /*71e0*/  LOP3.LUT R34, R43, 0xffff, RZ, 0xc0, !PT ;  /* 0x0000ffff2b227812 */ /* 0x000fe200078ec0ff */
[----:B------:R-:W-:Y:S01]  /*71f0*/  FFMA R9, R140, R9, R55 ;  /* 0x000000098c097223 */ /* 0x000fe20000000037 */
[----:B------:R-:W-:Y:S01]  /*7200*/  LOP3.LUT R45, R45, 0xff, RZ, 0xc0, !PT ;  /* 0x000000ff2d2d7812 */ /* 0x000fe200078ec0ff */
[-C--:B------:R-:W-:Y:S01]  /*7210*/  FMUL R122, R122, R140.reuse ;  /* 0x0000008c7a7a7220 */ /* 0x080fe20000400000 */
[----:B------:R-:W-:Y:S01]  /*7220*/  LOP3.LUT R42, R47, 0xffff, RZ, 0xc0, !PT ;  /* 0x0000ffff2f2a7812 */ /* 0x000fe200078ec0ff */
[-C--:B------:R-:W-:Y:S01]  /*7230*/  FMUL R123, R123, R140.reuse ;  /* 0x0000008c7b7b7220 */ /* 0x080fe20000400000 */
[----:B------:R-:W-:Y:S01]  /*7240*/  LOP3.LUT R48, R48, 0xff, RZ, 0xc0, !PT ;  /* 0x000000ff30307812 */ /* 0x000fe200078ec0ff */
[-C--:B------:R-:W-:Y:S01]  /*7250*/  FMUL R126, R126, R140.reuse ;  /* 0x0000008c7e7e7220 */ /* 0x080fe20000400000 */
[----:B------:R-:W-:Y:S01]  /*7260*/  LOP3.LUT R49, R49, 0xffff, RZ, 0xc0, !PT ;  /* 0x0000ffff31317812 */ /* 0x000fe200078ec0ff */
[-C--:B------:R-:W-:Y:S01]  /*7270*/  FMUL R127, R127, R140.reuse ;  /* 0x0000008c7f7f7220 */ /* 0x080fe20000400000 */
[----:B------:R-:W-:Y:S01]  /*7280*/  F2FP.SATFINITE.E4M3.F32.PACK_AB_MERGE_C R25, RZ, R25, RZ ;  /* 0x00000019ff19723e */ /* 0x000fe200048070ff */
[-C--:B------:R-:W-:Y:S01]  /*7290*/  FMUL R130, R130, R140.reuse ;  /* 0x0000008c82827220 */ /* 0x080fe20000400000 */
[----:B------:R-:W-:Y:S01]  /*72a0*/  PRMT R32, R32, 0x7604, R37 ;  /* 0x0000760420207816 */ /* 0x000fe20000000025 */
[-C--:B------:R-:W-:Y:S01]  /*72b0*/  FMUL R131, R131, R140.reuse ;  /* 0x0000008c83837220 */ /* 0x080fe20000400000 */
[----:B------:R-:W-:Y:S01]  /*72c0*/  LOP3.LUT R18, R18, 0xffff, RZ, 0xc0, !PT ;  /* 0x0000ffff12127812 */ /* 0x000fe200078ec0ff */
[-C--:B------:R-:W-:Y:S01]  /*72d0*/  FMUL R134, R134, R140.reuse ;  /* 0x0000008c86867220 */ /* 0x080fe20000400000 */
[----:B------:R-:W-:Y:S01]  /*72e0*/  LOP3.LUT R24, R24, 0xffff, RZ, 0xc0, !PT ;  /* 0x0000ffff18187812 */ /* 0x000fe200078ec0ff */
[-C--:B------:R-:W-:Y:S01]  /*72f0*/  FMUL R135, R135, R140.reuse ;  /* 0x0000008c87877220 */ /* 0x080fe20000400000 */
[----:B------:R-:W-:Y:S01]  /*7300*/  LOP3.LUT R30, R30, 0xff0000, R33, 0xf8, !PT ;  /* 0x00ff00001e1e7812 */ /* 0x000fe200078ef821 */
[-C--:B------:R-:W-:Y:S01]  /*7310*/  FMUL R106, R106, R140.reuse ;  /* 0x0000008c6a6a7220 */ /* 0x080fe20000400000 */
[----:B------:R-:W-:Y:S01]  /*7320*/  PRMT R34, R34, 0x7604, R41 ;  /* 0x0000760422227816 */ /* 0x000fe20000000029 */
[----:B------:R-:W-:Y:S01]  /*7330*/  IMAD.SHL.U32 R24, R24, 0x1000000, RZ ;  /* 0x0100000018187824 */ /* 0x000fe200078e00ff */
[----:B------:R-:W-:Y:S01]  /*7340*/  PRMT R42, R42, 0x7604, R45 ;  /* 0x000076042a2a7816 */ /* 0x000fe2000000002d */
[-C--:B------:R-:W-:Y:S01]  /*7350*/  FMUL R107, R107, R140.reuse ;  /* 0x0000008c6b6b7220 */ /* 0x080fe20000400000 */
[----:B------:R-:W-:Y:S01]  /*7360*/  PRMT R48, R49, 0x7604, R48 ;  /* 0x0000760431307816 */ /* 0x000fe20000000030 */
[-C--:B------:R-:W-:Y:S01]  /*7370*/  FMUL R110, R110, R140.reuse ;  /* 0x0000008c6e6e7220 */ /* 0x080fe20000400000 */
[----:B------:R-:W-:Y:S01]  /*7380*/  LOP3.LUT R13, R38, 0xff0000, R13, 0xf8, !PT ;  /* 0x00ff0000260d7812 */ /* 0x000fe200078ef80d */
[-C--:B------:R-:W-:Y:S01]  /*7390*/  FMUL R111, R111, R140.reuse ;  /* 0x0000008c6f6f7220 */ /* 0x080fe20000400000 */
[----:B------:R-:W-:Y:S01]  /*73a0*/  SHF.L.U32 R33, R26, 0x10, RZ ;  /* 0x000000101a217819 */ /* 0x000fe200000006ff */
[-C--:B------:R-:W-:Y:S01]  /*73b0*/  FMUL R114, R114, R140.reuse ;  /* 0x0000008c72727220 */ /* 0x080fe20000400000 */
[----:B------:R-:W-:Y:S01]  /*73c0*/  LOP3.LUT R25, R25, 0xffff, RZ, 0xc0, !PT ;  /* 0x0000ffff19197812 */ /* 0x000fe200078ec0ff */
[-C--:B------:R-:W-:Y:S01]  /*73d0*/  FMUL R115, R115, R140.reuse ;  /* 0x0000008c73737220 */ /* 0x080fe20000400000 */
[----:B------:R-:W-:Y:S01]  /*73e0*/  LOP3.LUT R19, R36, 0xff0000, R19, 0xf8, !PT ;  /* 0x00ff000024137812 */ /* 0x000fe200078ef813 */
[-C--:B------:R-:W-:Y:S01]  /*73f0*/  FMUL R118, R118, R140.reuse ;  /* 0x0000008c76767220 */ /* 0x080fe20000400000 */
[----:B------:R-:W-:Y:S01]  /*7400*/  LOP3.LUT R21, R32, 0xff0000, R21, 0xf8, !PT ;  /* 0x00ff000020157812 */ /* 0x000fe200078ef815 */
[-C--:B------:R-:W-:Y:S01]  /*7410*/  FMUL R119, R119, R140.reuse ;  /* 0x0000008c77777220 */ /* 0x080fe20000400000 */
[----:B------:R-:W-:Y:S01]  /*7420*/  SHF.L.U32 R18, R18, 0x18, RZ ;  /* 0x0000001812127819 */ /* 0x000fe200000006ff */
[-C--:B------:R-:W-:Y:S01]  /*7430*/  FMUL R90, R90, R140.reuse ;  /* 0x0000008c5a5a7220 */ /* 0x080fe20000400000 */
[----:B------:R-:W-:Y:S01]  /*7440*/  LOP3.LUT R35, R52, 0xff0000, R35, 0xf8, !PT ;  /* 0x00ff000034237812 */ /* 0x000fe200078ef823 */
[-C--:B------:R-:W-:Y:S01]  /*7450*/  FMUL R91, R91, R140.reuse ;  /* 0x0000008c5b5b7220 */ /* 0x080fe20000400000 */
[----:B------:R-:W-:Y:S01]  /*7460*/  LOP3.LUT R23, R34, 0xff0000, R23, 0xf8, !PT ;  /* 0x00ff000022177812 */ /* 0x000fe200078ef817 */
[-C--:B------:R-:W-:Y:S01]  /*7470*/  FMUL R94, R94, R140.reuse ;  /* 0x0000008c5e5e7220 */ /* 0x080fe20000400000 */
[----:B------:R-:W-:Y:S01]  /*7480*/  LOP3.LUT R29, R42, 0xff0000, R29, 0xf8, !PT ;  /* 0x00ff00002a1d7812 */ /* 0x000fe200078ef81d */
[-C--:B------:R-:W-:Y:S01]  /*7490*/  FMUL R95, R95, R140.reuse ;  /* 0x0000008c5f5f7220 */ /* 0x080fe20000400000 */
[----:B------:R-:W-:Y:S01]  /*74a0*/  LOP3.LUT R33, R48, 0xff0000, R33, 0xf8, !PT ;  /* 0x00ff000030217812 */ /* 0x000fe200078ef821 */
[-C--:B------:R-:W-:Y:S01]  /*74b0*/  FMUL R98, R98, R140.reuse ;  /* 0x0000008c62627220 */ /* 0x080fe20000400000 */
[----:B------:R-:W-:Y:S01]  /*74c0*/  LOP3.LUT R15, R30, R15, RZ, 0xfc, !PT ;  /* 0x0000000f1e0f7212 */ /* 0x000fe200078efcff */
[----:B------:R-:W-:Y:S01]  /*74d0*/  FMUL R99, R99, R140 ;  /* 0x0000008c63637220 */ /* 0x000fe20000400000 */
[----:B------:R-:W-:Y:S01]  /*74e0*/  LOP3.LUT R10, R13, R10, RZ, 0xfc, !PT ;  /* 0x0000000a0d0a7212 */ /* 0x000fe200078efcff */
[-C--:B------:R-:W-:Y:S01]  /*74f0*/  FMUL R102, R102, R140.reuse ;  /* 0x0000008c66667220 */ /* 0x080fe20000400000 */
[----:B------:R-:W-:Y:S01]  /*7500*/  SHF.L.U32 R14, R25, 0x18, RZ ;  /* 0x00000018190e7819 */ /* 0x000fe200000006ff */
[----:B------:R-:W-:Y:S01]  /*7510*/  FMUL R103, R103, R140 ;  /* 0x0000008c67677220 */ /* 0x000fe20000400000 */
[----:B------:R-:W-:Y:S01]  /*7520*/  LOP3.LUT R18, R19, R18, RZ, 0xfc, !PT ;  /* 0x0000001213127212 */ /* 0x000fe200078efcff */
        /* <DEDUP_REMOVED lines=10> */
[-C--:B------:R-:W-:Y:S01]  /*75d0*/  FMUL R83, R83, R140.reuse ;  /* 0x0000008c53537220 */ /* 0x080fe20000400000 */
[----:B------:R-:W-:Y:S01]  /*75e0*/  SEL R16, R10, R15, P1 ;  /* 0x0000000f0a107207 */ /* 0x000fe20000800000 */
[----:B------:R-:W-:Y:S01]  /*75f0*/  FMUL R86, R86, R140 ;  /* 0x0000008c56567220 */ /* 0x000fe20000400000 */
[----:B------:R-:W-:Y:S01]  /*7600*/  SEL R15, R15, R10, P1 ;  /* 0x0000000a0f0f7207 */ /* 0x000fe20000800000 */
[----:B------:R-:W-:Y:S01]  /*7610*/  FMUL R87, R87, R140 ;  /* 0x0000008c57577220 */ /* 0x000fe20000400000 */
[----:B------:R-:W-:Y:S01]  /*7620*/  SEL R10, R21, R18, P1 ;  /* 0x00000012150a7207 */ /* 0x000fe20000800000 */
[----:B------:R-:W-:Y:S01]  /*7630*/  FMUL R58, R58, R140 ;  /* 0x0000008c3a3a7220 */ /* 0x000fe20000400000 */
[----:B------:R-:W-:Y:S01]  /*7640*/  SEL R21, R18, R21, P1 ;  /* 0x0000001512157207 */ /* 0x000fe20000800000 */
[----:B------:R1:W2:Y:S01]  /*7650*/  SHFL.IDX PT, R16, R16, R11, 0x1c1f ;  /* 0x001c1f0b10107589 */ /* 0x0002a200000e0000 */
[----:B------:R-:W-:Y:S01]  /*7660*/  SEL R18, R29, R22, P1 ;  /* 0x000000161d127207 */ /* 0x000fe20000800000 */
[----:B------:R-:W-:Y:S01]  /*7670*/  FMUL R59, R59, R140 ;  /* 0x0000008c3b3b7220 */ /* 0x000fe20000400000 */
[----:B------:R-:W-:Y:S01]  /*7680*/  SEL R20, R35, R14, P1 ;  /* 0x0000000e23147207 */ /* 0x000fe20000800000 */
[----:B------:R1:W3:Y:S01]  /*7690*/  SHFL.IDX PT, R15, R15, R12, 0x1c1f ;  /* 0x001c1f0c0f0f7589 */ /* 0x0002e200000e0000 */
[----:B------:R-:W-:Y:S01]  /*76a0*/  SEL R29, R22, R29, P1 ;  /* 0x0000001d161d7207 */ /* 0x000fe20000800000 */
[-C--:B------:R-:W-:Y:S01]  /*76b0*/  FMUL R62, R62, R140.reuse ;  /* 0x0000008c3e3e7220 */ /* 0x080fe20000400000 */
[----:B------:R-:W-:Y:S01]  /*76c0*/  SEL R35, R14, R35, P1 ;  /* 0x000000230e237207 */ /* 0x000fe20000800000 */
[----:B------:R1:W4:Y:S01]  /*76d0*/  SHFL.IDX PT, R10, R10, R11, 0x1c1f ;  /* 0x001c1f0b0a0a7589 */ /* 0x00032200000e0000 */
[----:B------:R-:W-:Y:S01]  /*76e0*/  SHF.L.U32 R13, R6, 0x1f, RZ ;  /* 0x0000001f060d7819 */ /* 0x000fe200000006ff */
[-C--:B------:R-:W-:Y:S01]  /*76f0*/  FMUL R63, R63, R140.reuse ;  /* 0x0000008c3f3f7220 */ /* 0x080fe20000400000 */
[-C--:B------:R-:W-:Y:S01]  /*7700*/  FMUL R66, R66, R140.reuse ;  /* 0x0000008c42427220 */ /* 0x080fe20000400000 */
[----:B------:R1:W1:Y:S01]  /*7710*/  SHFL.IDX PT, R21, R21, R12, 0x1c1f ;  /* 0x001c1f0c15157589 */ /* 0x00026200000e0000 */
[----:B------:R1:W1:Y:S01]  /*7720*/  SYNCS.PHASECHK.TRANS64.TRYWAIT P3, [UR7+0x11800], R13 ;  /* 0x0118000dff0075a7 */ /* 0x0002620008060147 */
[-C--:B------:R-:W-:Y:S01]  /*7730*/  FMUL R67, R67, R140.reuse ;  /* 0x0000008c43437220 */ /* 0x080fe20000400000 */
[-C--:B------:R-:W-:Y:S01]  /*7740*/  FMUL R70, R70, R140.reuse ;  /* 0x0000008c46467220 */ /* 0x080fe20000400000 */
[----:B------:R1:W1:Y:S01]  /*7750*/  SHFL.IDX PT, R18, R18, R11, 0x1c1f ;  /* 0x001c1f0b12127589 */ /* 0x00026200000e0000 */
[----:B------:R-:W-:Y:S01]  /*7760*/  FMUL R71, R71, R140 ;  /* 0x0000008c47477220 */ /* 0x000fe20000400000 */
[-C--:B------:R-:W-:Y:S01]  /*7770*/  FMUL R132, R132, R31.reuse ;  /* 0x0000001f84847220 */ /* 0x080fe20000400000 */
[-C--:B------:R-:W-:Y:S01]  /*7780*/  FMUL R133, R133, R31.reuse ;  /* 0x0000001f85857220 */ /* 0x080fe20000400000 */
[----:B------:R1:W1:Y:S01]  /*7790*/  SHFL.IDX PT, R29, R29, R12, 0x1c1f ;  /* 0x001c1f0c1d1d7589 */ /* 0x00026200000e0000 */
[-C--:B------:R-:W-:Y:S01]  /*77a0*/  FMUL R104, R104, R31.reuse ;  /* 0x0000001f68687220 */ /* 0x080fe20000400000 */
        /* <DEDUP_REMOVED lines=33> */
[----:B-1234-:R-:W-:Y:S06]  /*79c0*/  @!P0 BRA `(.L_x_39) ;  /* 0x0000000000048947 */ /* 0x01efec0003800000 */
[----:B------:R-:W-:Y:S01]  /*79d0*/  BPT.TRAP 0x1 ;  /* 0x000000040000795c */ /* 0x000fe20000300000 */
.L_x_39:
[----:B------:R-:W-:Y:S05]  /*79e0*/  @P3 BRA `(.L_x_40) ;  /* 0x0000000000083947 */ /* 0x000fea0003800000 */
[----:B------:R-:W1:Y:S02]  /*79f0*/  SYNCS.PHASECHK.TRANS64.TRYWAIT P3, [UR7+0x11800], R13 ;  /* 0x0118000dff0075a7 */ /* 0x000e640008060147 */
[----:B-1----:R-:W-:Y:S05]  /*7a00*/  @!P3 BRA `(.L_x_41) ;  /* 0x000000400050b947 */ /* 0x002fea0003800000 */
.L_x_40:
[CCC-:B------:R-:W-:Y:S01]  /*7a10*/  PRMT R24, R16.reuse, R0.reuse, R15.reuse ;  /* 0x0000000010187216 */ /* 0x1c0fe2000000000f */
[----:B------:R-:W-:Y:S01]  /*7a20*/  UIMAD UR10, UR5, 0x280, UR6 ;  /* 0x00000280050a78a4 */ /* 0x000fe2000f8e0206 */
[-C--:B------:R-:W-:Y:S01]  /*7a30*/  PRMT R25, R16, R7.reuse, R15 ;  /* 0x0000000710197216 */ /* 0x080fe2000000000f */
[----:B------:R-:W-:Y:S01]  /*7a40*/  UMOV UR11, 0x80000020 ;  /* 0x80000020000b7882 */ /* 0x000fe20000000000 */
[C-C-:B------:R-:W-:Y:S01]  /*7a50*/  PRMT R26, R10.reuse, R0, R21.reuse ;  /* 0x000000000a1a7216 */ /* 0x140fe20000000015 */
[----:B------:R-:W-:Y:S01]  /*7a60*/  UIADD3 UR14, UR10, 0x80, URZ ;  /* 0x000000800a0e7890 */ /* 0x000fe2000fffe03f */
[----:B------:R-:W-:Y:S01]  /*7a70*/  PRMT R27, R10, R7, R21 ;  /* 0x000000070a1b7216 */ /* 0x000fe20000000015 */
[----:B------:R-:W-:Y:S01]  /*7a80*/  UMOV UR15, 0x80000020 ;  /* 0x80000020000f7882 */ /* 0x000fe20000000000 */
[----:B------:R-:W-:Y:S02]  /*7a90*/  UIADD3 UR18, UR10, 0x100, URZ ;  /* 0x000001000a127890 */ /* 0x000fe4000fffe03f */
[----:B------:R-:W-:Y:S01]  /*7aa0*/  WARPGROUP.ARRIVE ;  /* 0x00000000000079c5 */ /* 0x000fe20000000000 */
[----:B------:R-:W-:Y:S01]  /*7ab0*/  UMOV UR19, 0x80000020 ;  /* 0x8000002000137882 */ /* 0x000fe20000000000 */
[----:B------:R-:W-:Y:S01]  /*7ac0*/  UIADD3 UR22, UR10, 0x180, URZ ;  /* 0x000001800a167890 */ /* 0x000fe2000fffe03f */
[----:B------:R-:W-:Y:S01]  /*7ad0*/  UMOV UR23, 0x80000020 ;  /* 0x8000002000177882 */ /* 0x000fe20000000000 */
[----:B------:R-:W-:-:S02]  /*7ae0*/  UIADD3 UR26, UR10, 0x200, URZ ;  /* 0x000002000a1a7890 */ /* 0x000fc4000fffe03f */
[----:B------:R-:W-:Y:S01]  /*7af0*/  QGMMA.64x32x32.F32.E4M3.E4M3 R120, R24, gdesc[UR8], R120, gsb0 ;  /* 0x0060000818787df3 */ /* 0x000fe20008000878 */
[----:B------:R-:W-:Y:S01]  /*7b00*/  UMOV UR27, 0x80000020 ;  /* 0x80000020001b7882 */ /* 0x000fe20000000000 */
        /* <DEDUP_REMOVED lines=23> */
[CCC-:B------:R-:W-:Y:S02]  /*7c80*/  PRMT R24, R18.reuse, R0.reuse, R29.reuse ;  /* 0x0000000012187216 */ /* 0x1c0fe4000000001d */
[----:B------:R-:W-:Y:S02]  /*7c90*/  PRMT R25, R18, R7, R29 ;  /* 0x0000000712197216 */ /* 0x000fe4000000001d */
[----:B------:R-:W-:-:S02]  /*7ca0*/  PRMT R26, R20, R0, R35 ;  /* 0x00000000141a7216 */ /* 0x000fc40000000023 */
[----:B------:R-:W-:-:S04]  /*7cb0*/  PRMT R27, R20, R7, R35 ;  /* 0x00000007141b7216 */ /* 0x000fc80000000023 */
        /* <DEDUP_REMOVED lines=17> */
.L_x_42:
[----:B------:R-:W-:-:S04]  /*7dd0*/  ULEA UR7, UR4, UR36, 0x3 ;  /* 0x0000002404077291 */ /* 0x000fc8000f8e183f */
[----:B------:R-:W-:-:S04]  /*7de0*/  UIADD3 UR7, UR7, 0x11828, URZ ;  /* 0x0001182807077890 */ /* 0x000fc8000fffe03f */
[----:B------:R-:W-:-:S09]  /*7df0*/  UPRMT UR7, URZ, 0x654, UR7 ;  /* 0x000006543f077896 */ /* 0x000fd20008000007 */
[----:B------:R-:W-:Y:S01]  /*7e00*/  SYNCS.ARRIVE.TRANS64.RED.A1T0 RZ, [UR7], RZ ;  /* 0x000000ffffff79a7 */ /* 0x000fe20008100407 */
[----:B------:R-:W-:Y:S05]  /*7e10*/  @P2 BRA `(.L_x_43) ;  /* 0x0000000000042947 */ /* 0x000fea0003800000 */
[----:B------:R-:W-:Y:S01]  /*7e20*/  BPT.TRAP 0x1 ;  /* 0x000000040000795c */ /* 0x000fe20000300000 */
.L_x_43:
[----:B------:R-:W-:-:S04]  /*7e30*/  UIADD3 UR4, UR4, 0x1, URZ ;  /* 0x0000000104047890 */ /* 0x000fc8000fffe03f */
[----:B------:R-:W-:-:S04]  /*7e40*/  UISETP.NE.AND UP0, UPT, UR4, 0x5, UPT ;  /* 0x000000050400788c */ /* 0x000fc8000bf05270 */
[----:B------:R-:W-:Y:S01]  /*7e50*/  USEL UR7, UR4, URZ, UP0 ;  /* 0x0000003f04077287 */ /* 0x000fe20008000000 */
[----:B------:R-:W-:Y:S11]  /*7e60*/  @!P0 BRA `(.L_x_44) ;  /* 0x0000000000048947 */ /* 0x000ff60003800000 */
[----:B------:R-:W-:Y:S01]  /*7e70*/  BPT.TRAP 0x1 ;  /* 0x000000040000795c */ /* 0x000fe20000300000 */
.L_x_44:
[----:B------:R-:W-:-:S04]  /*7e80*/  ULEA UR4, UR7, UR36, 0x3 ;  /* 0x0000002407047291 */ /* 0x000fc8000f8e183f */
[----:B------:R-:W-:-:S04]  /*7e90*/  UIADD3 UR4, UR4, 0x11828, URZ ;  /* 0x0001182804047890 */ /* 0x000fc8000fffe03f */
[----:B------:R-:W-:-:S09]  /*7ea0*/  UPRMT UR4, URZ, 0x654, UR4 ;  /* 0x000006543f047896 */ /* 0x000fd20008000004 */
[----:B------:R-:W-:Y:S01]  /*7eb0*/  SYNCS.ARRIVE.TRANS64.RED.A1T0 RZ, [UR4], RZ ;  /* 0x000000ffffff79a7 */ /* 0x000fe20008100404 */
[----:B------:R-:W-:Y:S05]  /*7ec0*/  @P2 BRA `(.L_x_45) ;  /* 0x0000000000042947 */ /* 0x000fea0003800000 */
[----:B------:R-:W-:Y:S01]  /*7ed0*/  BPT.TRAP 0x1 ;  /* 0x000000040000795c */ /* 0x000fe20000300000 */
.L_x_45:
[----:B------:R-:W-:Y:S01]  /*7ee0*/  UIADD3 UR5, UR5, 0x1, URZ ;  /* 0x0000000105057890 */ /* 0x000fe2000fffe03f */
[C---:B------:R-:W-:Y:S01]  /*7ef0*/  ISETP.GT.AND P3, PT, R5.reuse, 0x1, PT ;  /* 0x000000010500780c */ /* 0x040fe20003f64270 */
[----:B------:R-:W-:Y:S01]  /*7f00*/  UIADD3 UR4, UR7, 0x1, URZ ;  /* 0x0000000107047890 */ /* 0x000fe2000fffe03f */
[----:B------:R-:W-:Y:S01]  /*7f10*/  VIADD R5, R5, 0xffffffff ;  /* 0xffffffff05057836 */ /* 0x000fe20000000000 */
[----:B------:R-:W-:Y:S01]  /*7f20*/  UISETP.NE.AND UP1, UPT, UR5, 0x5, UPT ;  /* 0x000000050500788c */ /* 0x000fe2000bf25270 */
[----:B------:R-:W-:Y:S01]  /*7f30*/  VIADD R2, R2, 0x40 ;  /* 0x0000004002027836 */ /* 0x000fe20000000000 */
[----:B------:R-:W-:Y:S01]  /*7f40*/  UISETP.NE.AND UP0, UPT, UR4, 0x5, UPT ;  /* 0x000000050400788c */ /* 0x000fe2000bf05270 */
[----:B------:R-:W-:Y:S01]  /*7f50*/  MOV R10, R3 ;  /* 0x00000003000a7202 */ /* 0x000fe20000000f00 */
[----:B------:R-:W-:Y:S01]  /*7f60*/  USEL UR7, URZ, 0x1, UP1 ;  /* 0x000000013f077887 */ /* 0x000fe20008800000 */
[----:B-1----:R-:W-:Y:S01]  /*7f70*/  IMAD.MOV.U32 R13, RZ, RZ, R4 ;  /* 0x000000ffff0d7224 */ /* 0x002fe200078e0004 */
[----:B------:R-:W-:-:S02]  /*7f80*/  USEL UR4, UR4, URZ, UP0 ;  /* 0x0000003f04047287 */ /* 0x000fc40008000000 */
[----:B------:R-:W-:Y:S02]  /*7f90*/  USEL UR5, UR5, URZ, UP1 ;  /* 0x0000003f05057287 */ /* 0x000fe40008800000 */
[----:B------:R-:W-:Y:S01]  /*7fa0*/  LOP3.LUT R6, R6, UR7, RZ, 0x3c, !PT ;  /* 0x0000000706067c12 */ /* 0x000fe2000f8e3cff */
[----:B------:R-:W-:Y:S09]  /*7fb0*/  @P3 BRA `(.L_x_46) ;  /* 0xffffffd400cc3947 */ /* 0x000ff2000383ffff */
.L_x_35:
[----:B------:R-:W2:Y:S01]  /*7fc0*/  SHFL.BFLY PT, R5, R8, 0x1, 0x1f ;  /* 0x0c201f0008057f89 */ /* 0x000ea200000e0000 */
[----:B------:R-:W-:Y:S01]  /*7fd0*/  BSSY B0, `(.L_x_47) ;  /* 0x0000023000007945 */ /* 0x000fe20003800000 */
[----:B------:R-:W-:Y:S02]  /*7fe0*/  IMAD.MOV.U32 R11, RZ, RZ, 0x7f800000 ;  /* 0x7f800000ff0b7424 */ /* 0x000fe400078e00ff */
[----:B------:R-:W3:Y:S01]  /*7ff0*/  SHFL.BFLY PT, R0, R9, 0x1, 0x1f ;  /* 0x0c201f0009007f89 */ /* 0x000ee200000e0000 */
[----:B------:R-:W-:Y:S02]  /*8000*/  IMAD.MOV.U32 R10, RZ, RZ, 0x3f800000 ;  /* 0x3f800000ff0a7424 */ /* 0x000fe400078e00ff */
[----:B-1----:R-:W-:Y:S02]  /*8010*/  IMAD.MOV.U32 R13, RZ, RZ, 0x7f800000 ;  /* 0x7f800000ff0d7424 */ /* 0x002fe400078e00ff */
[----:B--2---:R-:W-:Y:S01]  /*8020*/  FADD R5, R5, R8 ;  /* 0x0000000805057221 */ /* 0x004fe20000000000 */
[----:B---3--:R-:W-:-:S04]  /*8030*/  FADD R14, R0, R9 ;  /* 0x00000009000e7221 */ /* 0x008fc80000000000 */
[----:B------:R-:W1:Y:S01]  /*8040*/  SHFL.BFLY PT, R2, R5, 0x2, 0x1f ;  /* 0x0c401f0005027f89 */ /* 0x000e6200000e0000 */
[----:B------:R-:W-:-:S03]  /*8050*/  MOV R0, 0x3f800000 ;  /* 0x3f80000000007802 */ /* 0x000fc60000000f00 */
[----:B------:R-:W2:Y:S01]  /*8060*/  SHFL.BFLY PT, R15, R14, 0x2, 0x1f ;  /* 0x0c401f000e0f7f89 */ /* 0x000ea200000e0000 */
[C---:B-1----:R-:W-:Y:S01]  /*8070*/  FSETP.NE.AND P0, PT, R5.reuse, -R2, PT ;  /* 0x800000020500720b */ /* 0x042fe20003f05000 */
[----:B------:R-:W-:Y:S01]  /*8080*/  FADD R2, R5, R2 ;  /* 0x0000000205027221 */ /* 0x000fe20000000000 */
[----:B--2---:R-:W-:-:S11]  /*8090*/  FADD R8, R14, R15 ;  /* 0x0000000f0e087221 */ /* 0x004fd60000000000 */
[----:B------:R-:W-:Y:S05]  /*80a0*/  @!P0 BRA `(.L_x_48) ;  /* 0x0000000000548947 */ /* 0x000fea0003800000 */
[----:B------:R-:W-:Y:S01]  /*80b0*/  VIADD R0, R2, 0x1800000 ;  /* 0x0180000002007836 */ /* 0x000fe20000000000 */
[----:B------:R-:W-:Y:S04]  /*80c0*/  BSSY B1, `(.L_x_49) ;  /* 0x000000c000017945 */ /* 0x000fe80003800000 */
[----:B------:R-:W-:-:S04]  /*80d0*/  LOP3.LUT R0, R0, 0x7f800000, RZ, 0xc0, !PT ;  /* 0x7f80000000007812 */ /* 0x000fc800078ec0ff */
[----:B------:R-:W-:-:S13]  /*80e0*/  ISETP.GT.U32.AND P0, PT, R0, 0x1ffffff, PT ;  /* 0x01ffffff0000780c */ /* 0x000fda0003f04070 */
[----:B------:R-:W-:Y:S05]  /*80f0*/  @P0 BRA `(.L_x_50) ;  /* 0x0000000000100947 */ /* 0x000fea0003800000 */
[----:B------:R-:W-:-:S07]  /*8100*/  MOV R9, 0x8120 ;  /* 0x0000812000097802 */ /* 0x000fce0000000f00 */
[----:B------:R-:W-:Y:S05]  /*8110*/  CALL.REL.NOINC `($__internal_0_$__cuda_sm20_rcp_rn_f32_slowpath) ;  /* 0x0000003c00347944 */ /* 0x000fea0003c00000 */
[----:B------:R-:W-:Y:S01]  /*8120*/  IMAD.MOV.U32 R0, RZ, RZ, R5 ;  /* 0x000000ffff007224 */ /* 0x000fe200078e0005 */
[----:B------:R-:W-:Y:S06]  /*8130*/  BRA `(.L_x_51) ;  /* 0x0000000000107947 */ /* 0x000fec0003800000 */
.L_x_50:
[----:B------:R-:W1:Y:S02]  /*8140*/  MUFU.RCP R5, R2 ;  /* 0x0000000200057308 */ /* 0x000e640000001000 */
[----:B-1----:R-:W-:-:S04]  /*8150*/  FFMA R0, R2, R5, -1 ;  /* 0xbf80000002007423 */ /* 0x002fc80000000005 */
[----:B------:R-:W-:-:S04]  /*8160*/  FADD.FTZ R0, -R0, -RZ ;  /* 0x800000ff00007221 */ /* 0x000fc80000010100 */
[----:B------:R-:W-:-:S07]  /*8170*/  FFMA R0, R5, R0, R5 ;  /* 0x0000000005007223 */ /* 0x000fce0000000005 */
.L_x_51:
[----:B------:R-:W-:Y:S05]  /*8180*/  BSYNC B1 ;  /* 0x0000000000017941 */ /* 0x000fea0003800000 */
.L_x_49:
[----:B------:R-:W-:Y:S01]  /*8190*/  FSETP.GEU.AND P0, PT, |R2|, 1.175494350822287508e-38, PT ;  /* 0x008000000200780b */ /* 0x000fe20003f0e200 */
[----:B------:R-:W-:-:S12]  /*81a0*/  ULDC UR4, c[0x0][0x600] ;  /* 0x0001800000047ab9 */ /* 0x000fd80000000800 */
[----:B------:R-:W-:-:S04]  /*81b0*/  @!P0 FMUL R2, R2, 16777216 ;  /* 0x4b80000002028820 */ /* 0x000fc80000400000 */
[----:B------:R-:W1:Y:S02]  /*81c0*/  MUFU.LG2 R5, R2 ;  /* 0x0000000200057308 */ /* 0x000e640000000c00 */
[----:B-1----:R-:W-:-:S04]  /*81d0*/  @!P0 FADD R5, R5, -24 ;  /* 0xc1c0000005058421 */ /* 0x002fc80000000000 */
[----:B------:R-:W-:-:S04]  /*81e0*/  FMUL R6, R5, 0.69314718246459960938 ;  /* 0x3f31721805067820 */ /* 0x000fc80000400000 */
[----:B------:R-:W-:-:S07]  /*81f0*/  FFMA R13, R3, UR4, R6 ;  /* 0x00000004030d7c23 */ /* 0x000fce0008000006 */
.L_x_48:
[----:B------:R-:W-:Y:S05]  /*8200*/  BSYNC B0 ;  /* 0x0000000000007941 */ /* 0x000fea0003800000 */
.L_x_47:
[----:B------:R-:W-:Y:S01]  /*8210*/  FSETP.NE.AND P0, PT, R14, -R15, PT ;  /* 0x8000000f0e00720b */ /* 0x000fe20003f05000 */
[----:B------:R-:W-:Y:S01]  /*8220*/  ULDC UR4, c[0x0][0x608] ;  /* 0x0001820000047ab9 */ /* 0x000fe20000000800 */
[----:B------:R-:W-:Y:S01]  /*8230*/  BSSY B0, `(.L_x_52) ;  /* 0x0000041000007945 */ /* 0x000fe20003800000 */
[----:B------:R-:W-:-:S04]  /*8240*/  FMUL R0, R0, UR4 ;  /* 0x0000000400007c20 */ /* 0x000fc80008400000 */
        /* <DEDUP_REMOVED lines=40> */
[----:B------:R-:W-:Y:S06]  /*84d0*/  @!P0 BRA `(.L_x_53) ;  /* 0x0000000000588947 */ /* 0x000fec0003800000 */
[----:B------:R-:W-:Y:S01]  /*84e0*/  IADD3 R0, R8, 0x1800000, RZ ;  /* 0x0180000008007810 */ /* 0x000fe20007ffe0ff */
[----:B------:R-:W-:Y:S03]  /*84f0*/  BSSY B1, `(.L_x_54) ;  /* 0x000000d000017945 */ /* 0x000fe60003800000 */
[----:B------:R-:W-:-:S04]  /*8500*/  LOP3.LUT R0, R0, 0x7f800000, RZ, 0xc0, !PT ;  /* 0x7f80000000007812 */ /* 0x000fc800078ec0ff */
[----:B------:R-:W-:-:S13]  /*8510*/  ISETP.GT.U32.AND P0, PT, R0, 0x1ffffff, PT ;  /* 0x01ffffff0000780c */ /* 0x000fda0003f04070 */
[----:B------:R-:W-:Y:S05]  /*8520*/  @P0 BRA `(.L_x_55) ;  /* 0x0000000000140947 */ /* 0x000fea0003800000 */
[----:B------:R-:W-:Y:S01]  /*8530*/  IMAD.MOV.U32 R2, RZ, RZ, R8 ;  /* 0x000000ffff027224 */ /* 0x000fe200078e0008 */
[----:B------:R-:W-:-:S07]  /*8540*/  MOV R9, 0x8560 ;  /* 0x0000856000097802 */ /* 0x000fce0000000f00 */
[----:B------:R-:W-:Y:S05]  /*8550*/  CALL.REL.NOINC `($__internal_0_$__cuda_sm20_rcp_rn_f32_slowpath) ;  /* 0x0000003800247944 */ /* 0x000fea0003c00000 */
[----:B------:R-:W-:Y:S01]  /*8560*/  IMAD.MOV.U32 R10, RZ, RZ, R5 ;  /* 0x000000ffff0a7224 */ /* 0x000fe200078e0005 */
[----:B------:R-:W-:Y:S06]  /*8570*/  BRA `(.L_x_56) ;  /* 0x0000000000107947 */ /* 0x000fec0003800000 */
.L_x_55:
[----:B------:R-:W1:Y:S02]  /*8580*/  MUFU.RCP R3, R8 ;  /* 0x0000000800037308 */ /* 0x000e640000001000 */
[----:B-1----:R-:W-:-:S04]  /*8590*/  FFMA R0, R8, R3, -1 ;  /* 0xbf80000008007423 */ /* 0x002fc80000000003 */
[----:B------:R-:W-:-:S04]  /*85a0*/  FADD.FTZ R0, -R0, -RZ ;  /* 0x800000ff00007221 */ /* 0x000fc80000010100 */
[----:B------:R-:W-:-:S07]  /*85b0*/  FFMA R10, R3, R0, R3 ;  /* 0x00000000030a7223 */ /* 0x000fce0000000003 */
.L_x_56:
[----:B------:R-:W-:Y:S05]  /*85c0*/  BSYNC B1 ;  /* 0x0000000000017941 */ /* 0x000fea0003800000 */
.L_x_54:
[----:B------:R-:W-:Y:S01]  /*85d0*/  FSETP.GEU.AND P0, PT, |R8|, 1.175494350822287508e-38, PT ;  /* 0x008000000800780b */ /* 0x000fe20003f0e200 */
[----:B------:R-:W-:-:S12]  /*85e0*/  ULDC UR4, c[0x0][0x600] ;  /* 0x0001800000047ab9 */ /* 0x000fd80000000800 */
[----:B------:R-:W-:-:S04]  /*85f0*/  @!P0 FMUL R8, R8, 16777216 ;  /* 0x4b80000008088820 */ /* 0x000fc80000400000 */
[----:B------:R-:W1:Y:S02]  /*8600*/  MUFU.LG2 R0, R8 ;  /* 0x0000000800007308 */ /* 0x000e640000000c00 */
[----:B-1----:R-:W-:-:S04]  /*8610*/  @!P0 FADD R0, R0, -24 ;  /* 0xc1c0000000008421 */ /* 0x002fc80000000000 */
[----:B------:R-:W-:-:S04]  /*8620*/  FMUL R11, R0, 0.69314718246459960938 ;  /* 0x3f317218000b7820 */ /* 0x000fc80000400000 */
[----:B------:R-:W-:-:S07]  /*8630*/  FFMA R11, R4, UR4, R11 ;  /* 0x00000004040b7c23 */ /* 0x000fce000800000b */
.L_x_53:
[----:B------:R-:W-:Y:S05]  /*8640*/  BSYNC B0 ;  /* 0x0000000000007941 */ /* 0x000fea0003800000 */
.L_x_52:
[----:B------:R-:W-:Y:S01]  /*8650*/  UISETP.NE.AND UP0, UPT, UR37, 0x1, UPT ;  /* 0x000000012500788c */ /* 0x000fe2000bf05270 */
[----:B------:R-:W1:Y:S01]  /*8660*/  S2R R18, SR_TID.X ;  /* 0x0000000000127919 */ /* 0x000e620000002100 */
[----:B------:R-:W-:Y:S02]  /*8670*/  ULDC.64 UR8, c[0x0][0x208] ;  /* 0x0000820000087ab9 */ /* 0x000fe40000000a00 */
[----:B------:R-:W-:-:S06]  /*8680*/  USEL UR4, URZ, 0x1, UP0 ;  /* 0x000000013f047887 */ /* 0x000fcc0008000000 */
[----:B------:R-:W-:Y:S01]  /*8690*/  IMAD.U32 R0, RZ, RZ, UR4 ;  /* 0x00000004ff007e24 */ /* 0x000fe2000f8e00ff */
[----:B------:R-:W-:Y:S02]  /*86a0*/  ULDC UR4, c[0x0][0x608] ;  /* 0x0001820000047ab9 */ /* 0x000fe40000000800 */
[----:B------:R-:W-:Y:S02]  /*86b0*/  FMUL R10, R10, UR4 ;  /* 0x000000040a0a7c20 */ /* 0x000fe40008400000 */
[----:B------:R-:W-:Y:S02]  /*86c0*/  SHF.L.U32 R0, R0, 0x1f, RZ ;  /* 0x0000001f00007819 */ /* 0x000fe400000006ff */
[-C--:B------:R-:W-:Y:S01]  /*86d0*/  FMUL R122, R122, R10.reuse ;  /* 0x0000000a7a7a7220 */ /* 0x080fe20000400000 */
[-C--:B------:R-:W-:Y:S01]  /*86e0*/  FMUL R22, R123, R10.reuse ;  /* 0x0000000a7b167220 */ /* 0x080fe20000400000 */
[----:B------:R-:W2:Y:S01]  /*86f0*/  SYNCS.PHASECHK.TRANS64.TRYWAIT P0, [UR28+0x8], R0 ;  /* 0x00000800ff0075a7 */ /* 0x000ea2000800015c */
        /* <DEDUP_REMOVED lines=14> */
[----:B-1----:R-:W-:Y:S01]  /*87e0*/  LOP3.LUT P1, RZ, R18, 0x3, RZ, 0xc0, !PT ;  /* 0x0000000312ff7812 */ /* 0x002fe2000782c0ff */
        /* <DEDUP_REMOVED lines=8> */
[----:B------:R-:W-:Y:S01]  /*8870*/  LOP3.LUT R17, R18, 0x7f, RZ, 0xc0, !PT ;  /* 0x0000007f12117812 */ /* 0x000fe200078ec0ff */
[----:B--2---:R-:W-:Y:S06]  /*8880*/  @!P0 BRA `(.L_x_57) ;  /* 0x0000003000c88947 */ /* 0x004fec0003800000 */
.L_x_113:
[----:B------:R-:W-:Y:S01]  /*8890*/  USHF.L.U32 UR42, UR42, 0x6, URZ ;  /* 0x000000062a2a7899 */ /* 0x000fe2000800063f */
[----:B------:R-:W-:Y:S01]  /*88a0*/  BSSY B0, `(.L_x_58) ;  /* 0x0000018000007945 */ /* 0x000fe20003800000 */
[----:B------:R-:W-:Y:S02]  /*88b0*/  SHF.R.U32.HI R18, RZ, 0x2, R18 ;  /* 0x00000002ff127819 */ /* 0x000fe40000011612 */
[----:B------:R-:W-:Y:S01]  /*88c0*/  SHF.R.U32.HI R19, RZ, 0x5, R17 ;  /* 0x00000005ff137819 */ /* 0x000fe20000011611 */
[----:B------:R-:W-:Y:S07]  /*88d0*/  @P1 BRA `(.L_x_59) ;  /* 0x0000000000501947 */ /* 0x000fee0003800000 */
[----:B------:R-:W2:Y:S01]  /*88e0*/  S2UR UR4, SR_CTAID.Y ;  /* 0x00000000000479c3 */ /* 0x000ea20000002600 */
[----:B-1----:R-:W-:Y:S01]  /*88f0*/  LOP3.LUT R0, R18, 0x7, RZ, 0xc0, !PT ;  /* 0x0000000712007812 */ /* 0x002fe200078ec0ff */
[----:B------:R-:W-:Y:S01]  /*8900*/  ULDC.64 UR6, c[0x0][0x688] ;  /* 0x0001a20000067ab9 */ /* 0x000fe20000000a00 */
[----:B------:R-:W-:-:S04]  /*8910*/  SHF.L.U32 R3, R19, 0x4, RZ ;  /* 0x0000000413037819 */ /* 0x000fc800000006ff */
[----:B------:R-:W-:Y:S01]  /*8920*/  LOP3.LUT R0, R3, 0xfffffff0, R0, 0xe2, !PT ;  /* 0xfffffff003007812 */ /* 0x000fe200078ee200 */
[----:B------:R-:W1:Y:S04]  /*8930*/  S2UR UR5, SR_CTAID.Z ;  /* 0x00000000000579c3 */ /* 0x000e680000002700 */
[----:B------:R-:W-:-:S04]  /*8940*/  VIADD R3, R0, UR42 ;  /* 0x0000002a00037c36 */ /* 0x000fc80008000000 */
[----:B------:R-:W-:Y:S01]  /*8950*/  VIADD R2, R3, 0x8 ;  /* 0x0000000803027836 */ /* 0x000fe20000000000 */
[----:B--2---:R-:W-:-:S04]  /*8960*/  UIMAD UR4, UR4, UR6, UR42 ;  /* 0x00000006040472a4 */ /* 0x004fc8000f8e022a */
[----:B-1----:R-:W-:-:S03]  /*8970*/  UIMAD UR4, UR5, UR7, UR4 ;  /* 0x00000007050472a4 */ /* 0x002fc6000f8e0204 */
[----:B------:R-:W-:Y:S02]  /*8980*/  ULDC UR5, c[0x0][0x288] ;  /* 0x0000a20000057ab9 */ /* 0x000fe40000000800 */
[----:B------:R-:W-:Y:S02]  /*8990*/  ISETP.GE.U32.AND P0, PT, R3, UR5, PT ;  /* 0x0000000503007c0c */ /* 0x000fe4000bf06070 */
[----:B------:R-:W-:Y:S02]  /*89a0*/  IADD3 R0, P2, R0, UR4, RZ ;  /* 0x0000000400007c10 */ /* 0x000fe4000ff5e0ff */
[----:B------:R-:W-:Y:S01]  /*89b0*/  ISETP.GE.U32.AND P1, PT, R2, UR5, PT ;  /* 0x0000000502007c0c */ /* 0x000fe2000bf26070 */
[----:B------:R-:W-:Y:S02]  /*89c0*/  ULDC.64 UR4, c[0x0][0x680] ;  /* 0x0001a00000047ab9 */ /* 0x000fe40000000a00 */
[----:B------:R-:W-:Y:S01]  /*89d0*/  IMAD.X R3, RZ, RZ, RZ, P2 ;  /* 0x000000ffff037224 */ /* 0x000fe200010e06ff */
[----:B------:R-:W-:-:S04]  /*89e0*/  LEA R2, P2, R0, UR4, 0x2 ;  /* 0x0000000400027c11 */ /* 0x000fc8000f8410ff */
[----:B------:R-:W-:-:S05]  /*89f0*/  LEA.HI.X R3, R0, UR5, R3, 0x2, P2 ;  /* 0x0000000500037c11 */ /* 0x000fca00090f1403 */
[----:B------:R2:W-:Y:S04]  /*8a00*/  @!P0 STG.E desc[UR8][R2.64], R13 ;  /* 0x0000000d02008986 */ /* 0x0005e8000c101908 */
[----:B------:R2:W-:Y:S02]  /*8a10*/  @!P1 STG.E desc[UR8][R2.64+0x20], R11 ;  /* 0x0000200b02009986 */ /* 0x0005e4000c101908 */
.L_x_59:
[----:B------:R-:W-:Y:S05]  /*8a20*/  BSYNC B0 ;  /* 0x0000000000007941 */ /* 0x000fea0003800000 */
.L_x_58:
[----:B------:R-:W-:Y:S01]  /*8a30*/  ULDC.64 UR4, c[0x0][0x730] ;  /* 0x0001cc0000047ab9 */ /* 0x000fe20000000a00 */
[-C--:B------:R-:W-:Y:S01]  /*8a40*/  FMUL R74, R74, R10.reuse ;  /* 0x0000000a4a4a7220 */ /* 0x080fe20000400000 */
[----:B------:R-:W-:Y:S01]  /*8a50*/  ISETP.NE.U32.AND P0, PT, RZ, UR4, PT ;  /* 0x00000004ff007c0c */ /* 0x000fe2000bf05070 */
[-C--:B------:R-:W-:Y:S01]  /*8a60*/  FMUL R48, R75, R10.reuse ;  /* 0x0000000a4b307220 */ /* 0x080fe20000400000 */
[-C--:B------:R-:W-:Y:S01]  /*8a70*/  FMUL R78, R78, R10.reuse ;  /* 0x0000000a4e4e7220 */ /* 0x080fe20000400000 */
[-C--:B------:R-:W-:Y:S01]  /*8a80*/  FMUL R50, R79, R10.reuse ;  /* 0x0000000a4f327220 */ /* 0x080fe20000400000 */
[----:B------:R-:W-:Y:S01]  /*8a90*/  ISETP.NE.AND.EX P0, PT, RZ, UR5, PT, P0 ;  /* 0x00000005ff007c0c */ /* 0x000fe2000bf05300 */
        /* <DEDUP_REMOVED lines=12> */
[----:B------:R-:W-:Y:S06]  /*8b60*/  @P0 BRA `(.L_x_60) ;  /* 0x0000000000200947 */ /* 0x000fec0003800000 */
[----:B------:R-:W-:Y:S02]  /*8b70*/  ULDC.64 UR4, c[0x0][0x728] ;  /* 0x0001ca0000047ab9 */ /* 0x000fe40000000a00 */
[----:B------:R-:W-:-:S04]  /*8b80*/  ISETP.NE.U32.AND P0, PT, RZ, UR4, PT ;  /* 0x00000004ff007c0c */ /* 0x000fc8000bf05070 */
[----:B------:R-:W-:-:S13]  /*8b90*/  ISETP.NE.AND.EX P0, PT, RZ, UR5, PT, P0 ;  /* 0x00000005ff007c0c */ /* 0x000fda000bf05300 */
[----:B------:R-:W-:Y:S05]  /*8ba0*/  @!P0 BRA `(.L_x_61) ;  /* 0x00000000000c8947 */ /* 0x000fea0003800000 */
[----:B-12---:R-:W1:Y:S02]  /*8bb0*/  LDC.64 R2, c[0x0][0x728] ;  /* 0x0001ca00ff027b82 */ /* 0x006e640000000a00 */
[----:B-1----:R4:W5:Y:S01]  /*8bc0*/  LDG.E R2, desc[UR8][R2.64] ;  /* 0x0000000802027981 */ /* 0x002962000c1e1900 */
[----:B------:R-:W-:Y:S05]  /*8bd0*/  BRA `(.L_x_60) ;  /* 0x0000000000047947 */ /* 0x000fea0003800000 */
.L_x_61:
[----:B--2---:R-:W3:Y:S02]  /*8be0*/  LDC R2, c[0x0][0x720] ;  /* 0x0001c800ff027b82 */ /* 0x004ee40000000800 */
.L_x_60:
[----:B-1----:R-:W-:Y:S02]  /*8bf0*/  MOV R0, RZ ;  /* 0x000000ff00007202 */ /* 0x002fe40000000f00 */
[----:B---3-5:R-:W-:Y:S02]  /*8c00*/  MOV R43, R2 ;  /* 0x00000002002b7202 */ /* 0x028fe40000000f00 */
[----:B------:R-:W-:-:S13]  /*8c10*/  LOP3.LUT P0, RZ, R0, 0x9f, RZ, 0xc0, !PT ;  /* 0x0000009f00ff7812 */ /* 0x000fda000780c0ff */
[----:B------:R-:W-:Y:S05]  /*8c20*/  @!P0 BRA `(.L_x_62) ;  /* 0x0000000000408947 */ /* 0x000fea0003800000 */
[----:B------:R-:W-:Y:S01]  /*8c30*/  MOV R0, 0x0 ;  /* 0x0000000000007802 */ /* 0x000fe20000000f00 */
[----:B------:R-:W-:Y:S01]  /*8c40*/  ULDC.64 UR4, c[0x4][0x70] ;  /* 0x01001c0000047ab9 */ /* 0x000fe20000000a00 */
[----:B------:R-:W-:Y:S01]  /*8c50*/  ULDC.64 UR6, c[0x4][0x8] ;  /* 0x0100020000067ab9 */ /* 0x000fe20000000a00 */
[----:B------:R-:W-:Y:S01]  /*8c60*/  IMAD.U32 R4, RZ, RZ, UR4 ;  /* 0x00000004ff047e24 */ /* 0x000fe2000f8e00ff */
[----:B--2-4-:R1:W2:Y:S01]  /*8c70*/  LDC.64 R2, c[0x4][R0] ;  /* 0x0100000000027b82 */ /* 0x0142a20000000a00 */
[----:B------:R-:W-:Y:S01]  /*8c80*/  IMAD.U32 R5, RZ, RZ, UR5 ;  /* 0x00000005ff057e24 */ /* 0x000fe2000f8e00ff */
[----:B------:R-:W-:Y:S01]  /*8c90*/  ULDC.64 UR4, c[0x4][0x78] ;  /* 0x01001e0000047ab9 */ /* 0x000fe20000000a00 */
[----:B------:R-:W-:Y:S01]  /*8ca0*/  IMAD.U32 R10, RZ, RZ, UR6 ;  /* 0x00000006ff0a7e24 */ /* 0x000fe2000f8e00ff */
[----:B------:R-:W-:Y:S01]  /*8cb0*/  MOV R7, UR5 ;  /* 0x0000000500077c02 */ /* 0x000fe20008000f00 */
[----:B------:R-:W-:Y:S01]  /*8cc0*/  IMAD.U32 R6, RZ, RZ, UR4 ;  /* 0x00000004ff067e24 */ /* 0x000fe2000f8e00ff */
[----:B------:R-:W-:Y:S01]  /*8cd0*/  MOV R12, 0x1 ;  /* 0x00000001000c7802 */ /* 0x000fe20000000f00 */
[----:B------:R-:W-:-:S02]  /*8ce0*/  IMAD.U32 R11, RZ, RZ, UR7 ;  /* 0x00000007ff0b7e24 */ /* 0x000fc4000f8e00ff */
[----:B------:R-:W-:Y:S02]  /*8cf0*/  IMAD.MOV.U32 R8, RZ, RZ, 0x70 ;  /* 0x00000070ff087424 */ /* 0x000fe400078e00ff */
[----:B-1----:R-:W-:-:S07]  /*8d00*/  IMAD.MOV.U32 R13, RZ, RZ, RZ ;  /* 0x000000ffff0d7224 */ /* 0x002fce00078e00ff */
[----:B------:R-:W-:-:S07]  /*8d10*/  LEPC R20, `(.L_x_62) ;  /* 0x000000001014794e */ /* 0x000fce0000000000 */
[----:B--2---:R-:W-:Y:S05]  /*8d20*/  CALL.ABS.NOINC R2 ;  /* 0x0000000002007343 */ /* 0x004fea0003c00000 */
.L_x_62:
[----:B------:R-:W-:Y:S02]  /*8d30*/  IMAD.U32 R16, RZ, RZ, UR36 ;  /* 0x00000024ff107e24 */ /* 0x000fe4000f8e00ff */
[----:B--2-4-:R-:W-:-:S04]  /*8d40*/  IMAD.U32 R3, RZ, RZ, UR37 ;  /* 0x00000025ff037e24 */ /* 0x014fc8000f8e00ff */
[----:B------:R-:W-:-:S05]  /*8d50*/  IMAD R16, R3, 0x1100, R16 ;  /* 0x0000110003107824 */ /* 0x000fca00078e0210 */
[----:B------:R-:W-:-:S04]  /*8d60*/  IADD3 R0, R16, -0x1100, RZ ;  /* 0xffffef0010007810 */ /* 0x000fc80007ffe0ff */
[----:B------:R-:W-:-:S13]  /*8d70*/  LOP3.LUT P0, RZ, R0, 0x90, RZ, 0xc0, !PT ;  /* 0x0000009000ff7812 */ /* 0x000fda000780c0ff */
[----:B------:R-:W-:Y:S05]  /*8d80*/  @!P0 BRA `(.L_x_63) ;  /* 0x0000000000408947 */ /* 0x000fea0003800000 */
[----:B------:R-:W-:Y:S01]  /*8d90*/  MOV R0, 0x0 ;  /* 0x0000000000007802 */ /* 0x000fe20000000f00 */
[----:B------:R-:W-:Y:S01]  /*8da0*/  ULDC.64 UR4, c[0x4][0x70] ;  /* 0x01001c0000047ab9 */ /* 0x000fe20000000a00 */
[----:B------:R-:W-:Y:S01]  /*8db0*/  ULDC.64 UR6, c[0x4][0x78] ;  /* 0x01001e0000067ab9 */ /* 0x000fe20000000a00 */
[----:B------:R-:W-:Y:S01]  /*8dc0*/  IMAD.U32 R4, RZ, RZ, UR4 ;  /* 0x00000004ff047e24 */ /* 0x000fe2000f8e00ff */
[----:B------:R1:W2:Y:S01]  /*8dd0*/  LDC.64 R2, c[0x4][R0] ;  /* 0x0100000000027b82 */ /* 0x0002a20000000a00 */
        /* <DEDUP_REMOVED lines=11> */
.L_x_63:
[----:B------:R-:W1:Y:S01]  /*8e90*/  S2R R3, SR_TID.X ;  /* 0x0000000000037919 */ /* 0x000e620000002100 */
[----:B------:R-:W-:Y:S01]  /*8ea0*/  ULDC.64 UR4, c[0x0][0x730] ;  /* 0x0001cc0000047ab9 */ /* 0x000fe20000000a00 */
[----:B------:R-:W-:Y:S01]  /*8eb0*/  SHF.L.U32 R18, R18, 0x5, RZ ;  /* 0x0000000512127819 */ /* 0x000fe200000006ff */
[----:B------:R-:W-:Y:S01]  /*8ec0*/  VIADD R17, R17, 0x1f ;  /* 0x0000001f11117836 */ /* 0x000fe20000000000 */
[----:B------:R-:W-:Y:S02]  /*8ed0*/  ISETP.NE.U32.AND P0, PT, RZ, UR4, PT ;  /* 0x00000004ff007c0c */ /* 0x000fe4000bf05070 */
[----:B------:R-:W-:Y:S02]  /*8ee0*/  LOP3.LUT R18, R18, 0x60, RZ, 0xc0, !PT ;  /* 0x0000006012127812 */ /* 0x000fe400078ec0ff */
[----:B------:R-:W-:Y:S02]  /*8ef0*/  ISETP.NE.AND.EX P0, PT, RZ, UR5, PT, P0 ;  /* 0x00000005ff007c0c */ /* 0x000fe4000bf05300 */
[----:B------:R-:W-:-:S11]  /*8f00*/  ISETP.GT.U32.AND P1, PT, R17, 0x3e, PT ;  /* 0x0000003e1100780c */ /* 0x000fd60003f24070 */
[----:B------:R-:W2:Y:S01]  /*8f10*/  @P0 LDC R43, c[0x0][0x720] ;  /* 0x0001c800ff2b0b82 */ /* 0x000ea20000000800 */
[C---:B-1----:R-:W-:Y:S02]  /*8f20*/  IMAD.SHL.U32 R0, R3.reuse, 0x2, RZ ;  /* 0x0000000203007824 */ /* 0x042fe400078e00ff */
[----:B------:R-:W-:-:S03]  /*8f30*/  IMAD.SHL.U32 R2, R3, 0x8, RZ ;  /* 0x0000000803027824 */ /* 0x000fc600078e00ff */
[----:B------:R-:W-:Y:S02]  /*8f40*/  LOP3.LUT R0, R0, 0x6, RZ, 0xc0, !PT ;  /* 0x0000000600007812 */ /* 0x000fe400078ec0ff */
[----:B------:R-:W-:-:S03]  /*8f50*/  LOP3.LUT R2, R2, 0x80, RZ, 0xc0, !PT ;  /* 0x0000008002027812 */ /* 0x000fc600078ec0ff */
[----:B------:R-:W-:Y:S01]  /*8f60*/  IMAD R19, R19, 0x200, R0 ;  /* 0x0000020013137824 */ /* 0x000fe200078e0200 */
[--C-:B------:R-:W-:Y:S02]  /*8f70*/  LOP3.LUT R2, R2, 0x10, R3.reuse, 0xf8, !PT ;  /* 0x0000001002027812 */ /* 0x100fe400078ef803 */
[----:B------:R-:W-:Y:S01]  /*8f80*/  SHF.R.U32.HI R0, RZ, 0x4, R3 ;  /* 0x00000004ff007819 */ /* 0x000fe20000011603 */
[----:B--2---:R-:W-:Y:S01]  /*8f90*/  FMUL R3, R22, R43 ;  /* 0x0000002b16037220 */ /* 0x004fe20000400000 */
[----:B------:R-:W-:Y:S01]  /*8fa0*/  IADD3 R19, R2, R19, R18 ;  /* 0x0000001302137210 */ /* 0x000fe20007ffe012 */
[-C--:B------:R-:W-:Y:S01]  /*8fb0*/  FMUL R5, R24, R43.reuse ;  /* 0x0000002b18057220 */ /* 0x080fe20000400000 */
[----:B------:R-:W-:Y:S01]  /*8fc0*/  LOP3.LUT P0, RZ, R0, 0x1, RZ, 0xc0, !PT ;  /* 0x0000000100ff7812 */ /* 0x000fe2000780c0ff */
[-C--:B------:R-:W-:Y:S01]  /*8fd0*/  FMUL R7, R26, R43.reuse ;  /* 0x0000002b1a077220 */ /* 0x080fe20000400000 */
[----:B------:R-:W-:Y:S01]  /*8fe0*/  FMUL R9, R28, R43 ;  /* 0x0000002b1c097220 */ /* 0x000fe20000400000 */
[----:B------:R-:W-:-:S02]  /*8ff0*/  IMAD.IADD R44, R16, 0x1, R19 ;  /* 0x00000001102c7824 */ /* 0x000fc400078e0213 */
[-C--:B------:R-:W-:Y:S01]  /*9000*/  FMUL R10, R30, R43.reuse ;  /* 0x0000002b1e0a7220 */ /* 0x080fe20000400000 */
[-C--:B------:R-:W-:Y:S01]  /*9010*/  FMUL R12, R32, R43.reuse ;  /* 0x0000002b200c7220 */ /* 0x080fe20000400000 */
[-C--:B------:R-:W-:Y:S01]  /*9020*/  FMUL R14, R34, R43.reuse ;  /* 0x0000002b220e7220 */ /* 0x080fe20000400000 */
[C---:B------:R-:W-:Y:S01]  /*9030*/  VIADD R8, R44.reuse, 0xffffef10 ;  /* 0xffffef102c087836 */ /* 0x040fe20000000000 */
[----:B------:R-:W-:Y:S01]  /*9040*/  IADD3 R0, R44, -0x1100, RZ ;  /* 0xffffef002c007810 */ /* 0x000fe20007ffe0ff */
[-C--:B------:R-:W-:Y:S01]  /*9050*/  FMUL R17, R36, R43.reuse ;  /* 0x0000002b24117220 */ /* 0x080fe20000400000 */
[-C--:B------:R-:W-:Y:S01]  /*9060*/  FMUL R19, R38, R43.reuse ;  /* 0x0000002b26137220 */ /* 0x080fe20000400000 */
[-C--:B------:R-:W-:Y:S01]  /*9070*/  FMUL R21, R40, R43.reuse ;  /* 0x0000002b28157220 */ /* 0x080fe20000400000 */
[-C--:B------:R-:W-:Y:S01]  /*9080*/  FMUL R23, R42, R43.reuse ;  /* 0x0000002b2a177220 */ /* 0x080fe20000400000 */
[----:B------:R-:W-:Y:S02]  /*9090*/  @P0 VIADD R8, R0, 0xfffffff0 ;  /* 0xfffffff000080836 */ /* 0x000fe40000000000 */
        /* <DEDUP_REMOVED lines=69> */
[----:B------:R-:W-:-:S02]  /*94f0*/  F2FP.SATFINITE.E4M3.F32.PACK_AB_MERGE_C R121, R121, R120, RZ ;  /* 0x000000787979723e */ /* 0x000fc400048070ff */
[----:B------:R-:W-:Y:S02]  /*9500*/  F2FP.SATFINITE.E4M3.F32.PACK_AB_MERGE_C R3, R3, R0, RZ ;  /* 0x000000000303723e */ /* 0x000fe400048070ff */
[----:B------:R-:W-:Y:S02]  /*9510*/  F2FP.SATFINITE.E4M3.F32.PACK_AB_MERGE_C R125, R125, R124, RZ ;  /* 0x0000007c7d7d723e */ /* 0x000fe400048070ff */
[----:B------:R-:W-:Y:S02]  /*9520*/  F2FP.SATFINITE.E4M3.F32.PACK_AB_MERGE_C R5, R5, R2, RZ ;  /* 0x000000020505723e */ /* 0x000fe400048070ff */
[----:B------:R-:W-:Y:S02]  /*9530*/  F2FP.SATFINITE.E4M3.F32.PACK_AB_MERGE_C R129, R129, R128, RZ ;  /* 0x000000808181723e */ /* 0x000fe400048070ff */
[----:B------:R-:W-:Y:S02]  /*9540*/  F2FP.SATFINITE.E4M3.F32.PACK_AB_MERGE_C R7, R7, R4, RZ ;  /* 0x000000040707723e */ /* 0x000fe400048070ff */
        /* <DEDUP_REMOVED lines=33> */
[----:B------:R-:W-:Y:S01]  /*9760*/  F2FP.SATFINITE.E4M3.F32.PACK_AB_MERGE_C R41, R41, R42, RZ ;  /* 0x0000002a2929723e */ /* 0x000fe200048070ff */
[----:B------:R-:W-:Y:S06]  /*9770*/  @P1 BRA `(.L_x_64) ;  /* 0x0000000000041947 */ /* 0x000fec0003800000 */
[----:B------:R-:W-:-:S04]  /*9780*/  DEPBAR.LE SB0, 0x1 ;  /* 0x000080400000791a */ /* 0x000fc80000000000 */
.L_x_64:
[----:B------:R-:W-:Y:S05]  /*9790*/  WARPSYNC.ALL ;  /* 0x0000000000007948 */ /* 0x000fea0003800000 */
[----:B------:R-:W-:Y:S06]  /*97a0*/  BAR.SYNC.DEFER_BLOCKING 0x1, 0x80 ;  /* 0x0042000000007b1d */ /* 0x000fec0000010000 */
[----:B------:R-:W-:Y:S01]  /*97b0*/  BSSY B0, `(.L_x_65) ;  /* 0x000001c000007945 */ /* 0x000fe20003800000 */
[----:B------:R1:W-:Y:S04]  /*97c0*/  STS.U16 [R44+-0x1100], R121 ;  /* 0xffef00792c007388 */ /* 0x0003e80000000400 */
[----:B------:R1:W-:Y:S04]  /*97d0*/  STS.U16 [R44+-0x1000], R3 ;  /* 0xfff000032c007388 */ /* 0x0003e80000000400 */
[----:B------:R1:W-:Y:S04]  /*97e0*/  STS.U16 [R44+-0x10f8], R125 ;  /* 0xffef087d2c007388 */ /* 0x0003e80000000400 */
[----:B------:R1:W-:Y:S04]  /*97f0*/  STS.U16 [R44+-0xff8], R5 ;  /* 0xfff008052c007388 */ /* 0x0003e80000000400 */
[----:B------:R1:W-:Y:S04]  /*9800*/  STS.U16 [R8], R129 ;  /* 0x0000008108007388 */ /* 0x0003e80000000400 */
[----:B------:R1:W-:Y:S04]  /*9810*/  STS.U16 [R8+0x100], R7 ;  /* 0x0001000708007388 */ /* 0x0003e80000000400 */
[----:B------:R1:W-:Y:S04]  /*9820*/  STS.U16 [R8+0x8], R133 ;  /* 0x0000088508007388 */ /* 0x0003e80000000400 */
[----:B------:R1:W-:Y:S01]  /*9830*/  STS.U16 [R8+0x108], R9 ;  /* 0x0001080908007388 */ /* 0x0003e20000000400 */
[----:B------:R-:W-:Y:S01]  /*9840*/  @!PT LDS RZ, [RZ] ;  /* 0x00000000fffff984 */ /* 0x000fe20000000800 */
[----:B------:R-:W-:Y:S01]  /*9850*/  @!PT LDS RZ, [RZ] ;  /* 0x00000000fffff984 */ /* 0x000fe20000000800 */
[----:B------:R-:W-:Y:S01]  /*9860*/  @!PT LDS RZ, [RZ] ;  /* 0x00000000fffff984 */ /* 0x000fe20000000800 */
[----:B------:R-:W-:Y:S01]  /*9870*/  @!PT LDS RZ, [RZ] ;  /* 0x00000000fffff984 */ /* 0x000fe20000000800 */
[----:B------:R2:W-:Y:S06]  /*9880*/  MEMBAR.ALL.CTA ;  /* 0x0000000000007992 */ /* 0x0005ec0000008000 */
[----:B--2---:R-:W2:Y:S02]  /*9890*/  FENCE.VIEW.ASYNC.S ;  /* 0x00000000000073c6 */ /* 0x004ea40000000000 */
[----:B--2---:R-:W-:Y:S06]  /*98a0*/  BAR.SYNC.DEFER_BLOCKING 0x1, 0x80 ;  /* 0x0042000000007b1d */ /* 0x004fec0000010000 */
[----:B-1----:R-:W-:Y:S05]  /*98b0*/  @P1 BRA `(.L_x_66) ;  /* 0x00000000002c1947 */ /* 0x002fea0003800000 */
[----:B------:R-:W-:Y:S01]  /*98c0*/  S2UR UR44, SR_CTAID.Z ;  /* 0x00000000002c79c3 */ /* 0x000fe20000002700 */
[----:B------:R-:W-:Y:S01]  /*98d0*/  R2UR UR40, R16 ;  /* 0x00000000102872ca */ /* 0x000fe200000e0000 */
[----:B------:R-:W-:Y:S01]  /*98e0*/  ULDC.64 UR4, c[0x0][0x198] ;  /* 0x0000660000047ab9 */ /* 0x000fe20000000a00 */
[----:B------:R-:W-:Y:S01]  /*98f0*/  UMOV UR41, URZ ;  /* 0x0000003f00297c82 */ /* 0x000fe20008000000 */
[----:B------:R-:W-:-:S04]  /*9900*/  UIADD3 UR4, UP0, UR4, 0x670, URZ ;  /* 0x0000067004047890 */ /* 0x000fc8000ff1e03f */
[----:B------:R-:W1:Y:S01]  /*9910*/  S2UR UR43, SR_CTAID.Y ;  /* 0x00000000002b79c3 */ /* 0x000e620000002600 */
[----:B------:R-:W-:-:S05]  /*9920*/  UIADD3.X UR5, URZ, UR5, URZ, UP0, !UPT ;  /* 0x000000053f057290 */ /* 0x000fca00087fe43f */
[----:B------:R-:W-:-:S09]  /*9930*/  UIADD3 UR40, UR40, -0x1100, URZ ;  /* 0xffffef0028287890 */ /* 0x000fd2000fffe03f */
[----:B-1----:R1:W-:Y:S01]  /*9940*/  UTMASTG.4D [UR40], [UR4] ;  /* 0x00000028040073b5 */ /* 0x0023e20008018000 */
[----:B------:R0:W-:Y:S01]  /*9950*/  UTMACMDFLUSH ;  /* 0x00000000000079b7 */ /* 0x0001e20000000000 */
[----:B-1----:R-:W-:-:S04]  /*9960*/  DEPBAR.LE SB0, 0x1 ;  /* 0x000080400000791a */ /* 0x002fc80000000000 */
.L_x_66:
[----:B------:R-:W-:Y:S05]  /*9970*/  BSYNC B0 ;  /* 0x0000000000007941 */ /* 0x000fea0003800000 */
.L_x_65:
[----:B------:R-:W-:Y:S06]  /*9980*/  BAR.SYNC.DEFER_BLOCKING 0x1, 0x80 ;  /* 0x0042000000007b1d */ /* 0x000fec0000010000 */
[----:B------:R-:W-:Y:S01]  /*9990*/  BSSY B0, `(.L_x_67) ;  /* 0x000001c000007945 */ /* 0x000fe20003800000 */
[----:B------:R1:W-:Y:S04]  /*99a0*/  STS.U16 [R44+-0x900], R105 ;  /* 0xfff700692c007388 */ /* 0x0003e80000000400 */
[----:B------:R1:W-:Y:S04]  /*99b0*/  STS.U16 [R44+-0x800], R11 ;  /* 0xfff8000b2c007388 */ /* 0x0003e80000000400 */
[----:B------:R1:W-:Y:S04]  /*99c0*/  STS.U16 [R44+-0x8f8], R109 ;  /* 0xfff7086d2c007388 */ /* 0x0003e80000000400 */
[----:B------:R1:W-:Y:S04]  /*99d0*/  STS.U16 [R44+-0x7f8], R13 ;  /* 0xfff8080d2c007388 */ /* 0x0003e80000000400 */
[----:B------:R1:W-:Y:S04]  /*99e0*/  STS.U16 [R8+0x800], R113 ;  /* 0x0008007108007388 */ /* 0x0003e80000000400 */
        /* <DEDUP_REMOVED lines=14> */
[----:B------:R-:W-:Y:S01]  /*9ad0*/  UMOV UR41, 0x20 ;  /* 0x0000002000297882 */ /* 0x000fe20000000000 */
[----:B------:R-:W-:-:S04]  /*9ae0*/  UIADD3 UR4, UP0, UR4, 0x670, URZ ;  /* 0x0000067004047890 */ /* 0x000fc8000ff1e03f */
[----:B------:R-:W1:Y:S01]  /*9af0*/  S2UR UR43, SR_CTAID.Y ;  /* 0x00000000002b79c3 */ /* 0x000e620000002600 */
[----:B------:R-:W-:-:S05]  /*9b00*/  UIADD3.X UR5, URZ, UR5, URZ, UP0, !UPT ;  /* 0x000000053f057290 */ /* 0x000fca00087fe43f */
[----:B------:R-:W-:-:S09]  /*9b10*/  UIADD3 UR40, UR40, -0x900, URZ ;  /* 0xfffff70028287890 */ /* 0x000fd2000fffe03f */
[----:B-1----:R1:W-:Y:S01]  /*9b20*/  UTMASTG.4D [UR40], [UR4] ;  /* 0x00000028040073b5 */ /* 0x0023e20008018000 */
[----:B------:R0:W-:Y:S01]  /*9b30*/  UTMACMDFLUSH ;  /* 0x00000000000079b7 */ /* 0x0001e20000000000 */
[----:B-1----:R-:W-:-:S04]  /*9b40*/  DEPBAR.LE SB0, 0x1 ;  /* 0x000080400000791a */ /* 0x002fc80000000000 */
.L_x_68:
[----:B------:R-:W-:Y:S05]  /*9b50*/  BSYNC B0 ;  /* 0x0000000000007941 */ /* 0x000fea0003800000 */
.L_x_67:
        /* <DEDUP_REMOVED lines=22> */
[----:B------:R-:W-:Y:S01]  /*9cc0*/  UIADD3 UR4, UP0, UR4, 0x670, URZ ;  /* 0x0000067004047890 */ /* 0x000fe2000ff1e03f */
[----:B------:R-:W-:-:S03]  /*9cd0*/  UMOV UR10, UR42 ;  /* 0x0000002a000a7c82 */ /* 0x000fc60008000000 */
[----:B------:R-:W1:Y:S01]  /*9ce0*/  S2UR UR11, SR_CTAID.Y ;  /* 0x00000000000b79c3 */ /* 0x000e620000002600 */
[----:B------:R-:W-:-:S05]  /*9cf0*/  UIADD3.X UR5, URZ, UR5, URZ, UP0, !UPT ;  /* 0x000000053f057290 */ /* 0x000fca00087fe43f */
[----:B------:R-:W-:-:S09]  /*9d00*/  UIADD3 UR8, UR8, -0x1100, URZ ;  /* 0xffffef0008087890 */ /* 0x000fd2000fffe03f */
[----:B-1----:R1:W-:Y:S01]  /*9d10*/  UTMASTG.4D [UR8], [UR4] ;  /* 0x00000008040073b5 */ /* 0x0023e20008018000 */
[----:B------:R0:W-:Y:S01]  /*9d20*/  UTMACMDFLUSH ;  /* 0x00000000000079b7 */ /* 0x0001e20000000000 */
[----:B-1----:R-:W-:-:S04]  /*9d30*/  DEPBAR.LE SB0, 0x1 ;  /* 0x000080400000791a */ /* 0x002fc80000000000 */
.L_x_70:
[----:B------:R-:W-:Y:S05]  /*9d40*/  BSYNC B0 ;  /* 0x0000000000007941 */ /* 0x000fea0003800000 */
.L_x_69:
        /* <DEDUP_REMOVED lines=30> */
.L_x_72:
[----:B------:R-:W-:Y:S05]  /*9f30*/  BSYNC B0 ;  /* 0x0000000000007941 */ /* 0x000fea0003800000 */
.L_x_71:
        /* <DEDUP_REMOVED lines=27> */
[----:B-1----:R1:W-:Y:S02]  /*a0f0*/  UTMASTG.4D [UR8], [UR4] ;  /* 0x00000008040073b5 */ /* 0x0023e40008018000 */
[----:B-1----:R0:W-:Y:S02]  /*a100*/  UTMACMDFLUSH ;  /* 0x00000000000079b7 */ /* 0x0021e40000000000 */
.L_x_74:
[----:B------:R-:W-:Y:S05]  /*a110*/  BSYNC B0 ;  /* 0x0000000000007941 */ /* 0x000fea0003800000 */
.L_x_73:
[----:B------:R-:W-:Y:S01]  /*a120*/  UIADD3 UR37, UR37, -0x1, URZ ;  /* 0xffffffff25257890 */ /* 0x000fe2000fffe03f */
[----:B------:R-:W-:-:S04]  /*a130*/  DEPBAR.LE SB0, 0x0 ;  /* 0x000080000000791a */ /* 0x000fc80000000000 */
[----:B------:R-:W-:-:S04]  /*a140*/  USHF.L.U32 UR4, UR37, 0x3, URZ ;  /* 0x0000000325047899 */ /* 0x000fc8000800063f */
[----:B------:R-:W-:-:S04]  /*a150*/  ULOP3.LUT UR4, UR4, 0x8, URZ, 0xe2, !UPT ;  /* 0x0000000804047892 */ /* 0x000fc8000f8ee23f */
[----:B------:R-:W-:-:S06]  /*a160*/  ULOP3.LUT UR4, UR4, 0x18, URZ, 0x3c, !UPT ;  /* 0x0000001804047892 */ /* 0x000fcc000f8e3c3f */
[----:B------:R-:W-:-:S04]  /*a170*/  IMAD.U32 R0, RZ, RZ, UR4 ;  /* 0x00000004ff007e24 */ /* 0x000fc8000f8e00ff */
[----:B------:R-:W-:Y:S01]  /*a180*/  SYNCS.ARRIVE.TRANS64.A1T0 RZ, [R0+UR36+0x11890], RZ ;  /* 0x011890ff00ff79a7 */ /* 0x000fe20008100024 */
[----:B------:R-:W-:Y:S05]  /*a190*/  EXIT ;  /* 0x000000000000794d */ /* 0x000fea0003800000 */
.L_x_6:
[----:B------:R-:W-:-:S08]  /*a1a0*/  UISETP.NE.AND UP0, UPT, UR5, 0x1, UPT ;  /* 0x000000010500788c */ /* 0x000fd0000bf05270 */
[----:B------:R-:W1:-:S00]  /*a1b0*/  USETMAXREG.DEALLOC.CTAPOOL 0x18 ;  /* 0x00000018000079c8 */ /* 0x000e4000080e0500 */
[----:B------:R-:W-:-:S13]  /*a1c0*/  PLOP3.LUT P0, PT, PT, PT, UP0, 0x80, 0x0 ;  /* 0x000000000000781c */ /* 0x000fda0003f0f008 */
[----:B------:R-:W-:Y:S05]  /*a1d0*/  @P0 EXIT ;  /* 0x000000000000094d */ /* 0x000fea0003800000 */
[----:B------:R-:W2:Y:S01]  /*a1e0*/  S2UR UR11, SR_CTAID.X ;  /* 0x00000000000b79c3 */ /* 0x000ea20000002500 */
[----:B------:R-:W-:Y:S01]  /*a1f0*/  ELECT P3, URZ, PT ;  /* 0x00000000003f782f */ /* 0x000fe20003860000 */
[----:B------:R-:W-:Y:S01]  /*a200*/  BSSY B0, `(.L_x_75) ;  /* 0x0000043000007945 */ /* 0x000fe20003800000 */
[----:B-1----:R-:W-:Y:S01]  /*a210*/  MOV R2, RZ ;  /* 0x000000ff00027202 */ /* 0x002fe20000000f00 */
[----:B------:R-:W-:Y:S02]  /*a220*/  IMAD.MOV.U32 R8, RZ, RZ, RZ ;  /* 0x000000ffff087224 */ /* 0x000fe400078e00ff */
[----:B------:R-:W-:Y:S02]  /*a230*/  IMAD.MOV.U32 R4, RZ, RZ, RZ ;  /* 0x000000ffff047224 */ /* 0x000fe400078e00ff */
[----:B------:R-:W1:Y:S08]  /*a240*/  S2UR UR20, SR_CTAID.Y ;  /* 0x00000000001479c3 */ /* 0x000e700000002600 */
[----:B------:R-:W3:Y:S01]  /*a250*/  S2UR UR21, SR_CTAID.Z ;  /* 0x00000000001579c3 */ /* 0x000ee20000002700 */
[----:B--2---:R-:W-:Y:S01]  /*a260*/  USHF.L.U32 UR11, UR11, 0x7, URZ ;  /* 0x000000070b0b7899 */ /* 0x004fe2000800063f */
[----:B------:R-:W-:Y:S11]  /*a270*/  @!P3 BRA `(.L_x_76) ;  /* 0x0000000000ecb947 */ /* 0x000ff60003800000 */
[----:B------:R-:W2:Y:S01]  /*a280*/  S2R R4, SR_CgaCtaId ;  /* 0x0000000000047919 */ /* 0x000ea20000008800 */
[----:B------:R-:W-:Y:S01]  /*a290*/  MOV R3, 0x400 ;  /* 0x0000040000037802 */ /* 0x000fe20000000f00 */
[----:B------:R-:W-:-:S03]  /*a2a0*/  IMAD.MOV.U32 R5, RZ, RZ, 0x1 ;  /* 0x00000001ff057424 */ /* 0x000fc600078e00ff */
[----:B--2---:R-:W-:Y:S02]  /*a2b0*/  LEA R4, R4, R3, 0x18 ;  /* 0x0000000304047211 */ /* 0x004fe400078ec0ff */
[----:B------:R-:W-:-:S04]  /*a2c0*/  SHF.L.U32 R3, R5, 0x1f, RZ ;  /* 0x0000001f05037819 */ /* 0x000fc800000006ff */
[----:B------:R-:W2:Y:S02]  /*a2d0*/  SYNCS.PHASECHK.TRANS64.TRYWAIT P0, [R4+URZ+0x11860], R3 ;  /* 0x01186003040075a7 */ /* 0x000ea4000800017f */
[----:B--2---:R-:W-:Y:S05]  /*a2e0*/  @!P0 BRA `(.L_x_77) ;  /* 0x0000001800488947 */ /* 0x004fea0003800000 */
.L_x_114:
[----:B------:R-:W-:Y:S01]  /*a2f0*/  ULOP3.LUT UR5, UR4, 0x2, URZ, 0xfc, !UPT ;  /* 0x0000000204057892 */ /* 0x000fe2000f8efc3f */
[----:B--2---:R-:W-:-:S03]  /*a300*/  @P2 MOV R3, 0x2800 ;  /* 0x0000280000032802 */ /* 0x004fc60000000f00 */
[----:B------:R-:W-:Y:S01]  /*a310*/  UPRMT UR5, UR5, 0x9910, URZ ;  /* 0x0000991005057896 */ /* 0x000fe2000800003f */
[----:B------:R2:W-:Y:S03]  /*a320*/  @P2 SYNCS.ARRIVE.TRANS64 RZ, [R4+URZ+0x11850], R3 ;  /* 0x0118500304ff29a7 */ /* 0x0005e6000800003f */
[----:B------:R-:W-:-:S06]  /*a330*/  UISETP.NE.AND UP0, UPT, UR5, 0x2, UPT ;  /* 0x000000020500788c */ /* 0x000fcc000bf05270 */
[----:B------:R-:W-:-:S13]  /*a340*/  PLOP3.LUT P0, PT, PT, PT, UP0, 0x80, 0x0 ;  /* 0x000000000000781c */ /* 0x000fda0003f0f008 */
[----:B--2---:R-:W-:Y:S05]  /*a350*/  @P0 BRA `(.L_x_78) ;  /* 0x0000000000040947 */ /* 0x004fea0003800000 */
[----:B-1-3--:R-:W-:Y:S01]  /*a360*/  BPT.TRAP 0x1 ;  /* 0x000000040000795c */ /* 0x00afe20000300000 */
.L_x_78:
[----:B------:R-:W-:-:S04]  /*a370*/  LOP3.LUT P0, RZ, R0, 0x1f, RZ, 0xc0, !PT ;  /* 0x0000001f00ff7812 */ /* 0x000fc8000780c0ff */
[----:B------:R-:W-:-:S13]  /*a380*/  PLOP3.LUT P0, PT, P0, P2, PT, 0x2a, 0x0 ;  /* 0x000000000000781c */ /* 0x000fda0000704572 */
[----:B------:R-:W-:Y:S05]  /*a390*/  @P0 BRA `(.L_x_79) ;  /* 0x0000000000040947 */ /* 0x000fea0003800000 */
[----:B-1-3--:R-:W-:Y:S01]  /*a3a0*/  BPT.TRAP 0x1 ;  /* 0x000000040000795c */ /* 0x00afe20000300000 */
.L_x_79:
[----:B------:R-:W-:Y:S01]  /*a3b0*/  R2UR UR8, R4 ;  /* 0x00000000040872ca */ /* 0x000fe200000e0000 */
[----:B------:R-:W-:Y:S01]  /*a3c0*/  ULDC.64 UR6, c[0x0][0x198] ;  /* 0x0000660000067ab9 */ /* 0x000fe20000000a00 */
[----:B------:R-:W-:Y:S01]  /*a3d0*/  UMOV UR14, 0x0 ;  /* 0x00000000000e7882 */ /* 0x000fe20000000000 */
[----:B------:R-:W-:Y:S01]  /*a3e0*/  UIADD3 UR6, UP0, UR6, 0xf0, URZ ;  /* 0x000000f006067890 */ /* 0x000fe2000ff1e03f */
[----:B------:R-:W-:Y:S01]  /*a3f0*/  IMAD.MOV.U32 R8, RZ, RZ, 0x40 ;  /* 0x00000040ff087424 */ /* 0x000fe200078e00ff */
[----:B------:R-:W-:Y:S01]  /*a400*/  UMOV UR15, 0x10000000 ;  /* 0x10000000000f7882 */ /* 0x000fe20000000000 */
[----:B------:R-:W-:Y:S01]  /*a410*/  UMOV UR10, URZ ;  /* 0x0000003f000a7c82 */ /* 0x000fe20008000000 */
[----:B------:R-:W-:Y:S01]  /*a420*/  UIADD3.X UR7, URZ, UR7, URZ, UP0, !UPT ;  /* 0x000000073f077290 */ /* 0x000fe200087fe43f */
[----:B------:R-:W-:Y:S01]  /*a430*/  IMAD.MOV.U32 R4, RZ, RZ, 0x1 ;  /* 0x00000001ff047424 */ /* 0x000fe200078e00ff */
[----:B-1----:R-:W-:Y:S01]  /*a440*/  UMOV UR12, UR20 ;  /* 0x00000014000c7c82 */ /* 0x002fe20008000000 */
[----:B---3--:R-:W-:Y:S01]  /*a450*/  UMOV UR13, UR21 ;  /* 0x00000015000d7c82 */ /* 0x008fe20008000000 */
[----:B------:R-:W-:Y:S01]  /*a460*/  UMOV UR42, 0x20 ;  /* 0x00000020002a7882 */ /* 0x000fe20000000000 */
[----:B------:R-:W-:Y:S01]  /*a470*/  UMOV UR43, UR11 ;  /* 0x0000000b002b7c82 */ /* 0x000fe20008000000 */
[----:B------:R-:W-:-:S02]  /*a480*/  UIADD3 UR9, UR8, 0x11850, URZ ;  /* 0x0001185008097890 */ /* 0x000fc4000fffe03f */
[----:B------:R-:W-:Y:S02]  /*a490*/  UIADD3 UR40, UR8, 0x800, URZ ;  /* 0x0000080008287890 */ /* 0x000fe4000fffe03f */
[----:B------:R-:W-:Y:S02]  /*a4a0*/  UIADD3 UR32, UR8, 0x1000, URZ ;  /* 0x0000100008207890 */ /* 0x000fe4000fffe03f */
[----:B------:R-:W-:Y:S02]  /*a4b0*/  UIADD3 UR24, UR8, 0x1800, URZ ;  /* 0x0000180008187890 */ /* 0x000fe4000fffe03f */
[----:B------:R-:W-:Y:S02]  /*a4c0*/  UIADD3 UR16, UR8, 0x2000, URZ ;  /* 0x0000200008107890 */ /* 0x000fe4000fffe03f */
[----:B------:R2:W-:Y:S01]  /*a4d0*/  UTMALDG.4D [UR8], [UR6], desc[UR14] ;  /* 0x00000e08060075b4 */ /* 0x0005e20008019000 */
[----:B------:R-:W-:Y:S01]  /*a4e0*/  UMOV UR44, UR20 ;  /* 0x00000014002c7c82 */ /* 0x000fe20008000000 */
[----:B------:R-:W-:Y:S01]  /*a4f0*/  UMOV UR45, UR21 ;  /* 0x00000015002d7c82 */ /* 0x000fe20008000000 */
[----:B------:R-:W-:Y:S01]  /*a500*/  UMOV UR41, UR9 ;  /* 0x0000000900297c82 */ /* 0x000fe20008000000 */
[----:B------:R-:W-:Y:S01]  /*a510*/  UMOV UR34, 0x40 ;  /* 0x0000004000227882 */ /* 0x000fe20000000000 */
[----:B------:R-:W-:Y:S01]  /*a520*/  UMOV UR35, UR11 ;  /* 0x0000000b00237c82 */ /* 0x000fe20008000000 */
[----:B------:R-:W-:Y:S01]  /*a530*/  UMOV UR36, UR20 ;  /* 0x0000001400247c82 */ /* 0x000fe20008000000 */
[----:B------:R-:W-:Y:S01]  /*a540*/  UMOV UR37, UR21 ;  /* 0x0000001500257c82 */ /* 0x000fe20008000000 */
[----:B------:R-:W-:Y:S01]  /*a550*/  UMOV UR33, UR9 ;  /* 0x0000000900217c82 */ /* 0x000fe20008000000 */
[----:B------:R-:W-:Y:S01]  /*a560*/  UMOV UR26, 0x60 ;  /* 0x00000060001a7882 */ /* 0x000fe20000000000 */
[----:B------:R-:W-:Y:S01]  /*a570*/  UMOV UR27, UR11 ;  /* 0x0000000b001b7c82 */ /* 0x000fe20008000000 */
[----:B------:R-:W-:Y:S01]  /*a580*/  UMOV UR28, UR20 ;  /* 0x00000014001c7c82 */ /* 0x000fe20008000000 */
[----:B------:R2:W-:Y:S01]  /*a590*/  UTMALDG.4D [UR40], [UR6], desc[UR14] ;  /* 0x00000e28060075b4 */ /* 0x0005e20008019000 */
[----:B------:R-:W-:Y:S01]  /*a5a0*/  UMOV UR29, UR21 ;  /* 0x00000015001d7c82 */ /* 0x000fe20008000000 */
[----:B------:R-:W-:Y:S01]  /*a5b0*/  UMOV UR25, UR9 ;  /* 0x0000000900197c82 */ /* 0x000fe20008000000 */
[----:B------:R-:W-:Y:S01]  /*a5c0*/  UMOV UR18, 0x80 ;  /* 0x0000008000127882 */ /* 0x000fe20000000000 */
[----:B------:R-:W-:Y:S01]  /*a5d0*/  UMOV UR19, UR11 ;  /* 0x0000000b00137c82 */ /* 0x000fe20008000000 */
[----:B------:R-:W-:Y:S01]  /*a5e0*/  UMOV UR17, UR9 ;  /* 0x0000000900117c82 */ /* 0x000fe20008000000 */
[----:B------:R2:W-:Y:S01]  /*a5f0*/  UTMALDG.4D [UR32], [UR6], desc[UR14] ;  /* 0x00000e20060075b4 */ /* 0x0005e20008019000 */
[----:B------:R2:W-:Y:S01]  /*a600*/  UTMALDG.4D [UR24], [UR6], desc[UR14] ;  /* 0x00000e18060075b4 */ /* 0x0005e20008019000 */
[----:B------:R2:W-:Y:S02]  /*a610*/  UTMALDG.4D [UR16], [UR6], desc[UR14] ;  /* 0x00000e10060075b4 */ /* 0x0005e40008019000 */
[----:B--2---:R-:W-:Y:S01]  /*a620*/  NOP ;  /* 0x0000000000007918 */ /* 0x004fe20000000000 */
.L_x_76:
[----:B-1-3--:R-:W-:Y:S05]  /*a630*/  BSYNC B0 ;  /* 0x0000000000007941 */ /* 0x00afea0003800000 */
.L_x_75:
[----:B------:R-:W1:Y:S01]  /*a640*/  LDC R3, c[0x0][0x28c] ;  /* 0x0000a300ff037b82 */ /* 0x000e620000000800 */
[----:B------:R-:W-:Y:S01]  /*a650*/  BSSY B0, `(.L_x_80) ;  /* 0x000003f000007945 */ /* 0x000fe20003800000 */
[----:B-1----:R-:W-:-:S13]  /*a660*/  ISETP.GT.AND P4, PT, R3, RZ, P3 ;  /* 0x000000ff0300720c */ /* 0x002fda0001f84270 */
[----:B------:R-:W-:Y:S05]  /*a670*/  @!P4 BRA `(.L_x_81) ;  /* 0x0000000000f0c947 */ /* 0x000fea0003800000 */
[----:B------:R-:W1:Y:S01]  /*a680*/  S2R R5, SR_CgaCtaId ;  /* 0x0000000000057919 */ /* 0x000e620000008800 */
[----:B------:R-:W-:-:S04]  /*a690*/  MOV R2, 0x400 ;  /* 0x0000040000027802 */ /* 0x000fc80000000f00 */
[----:B-1----:R-:W-:Y:S01]  /*a6a0*/  LEA R2, R5, R2, 0x18 ;  /* 0x0000000205027211 */ /* 0x002fe200078ec0ff */
[----:B------:R-:W-:-:S05]  /*a6b0*/  IMAD.MOV.U32 R5, RZ, RZ, 0x1 ;  /* 0x00000001ff057424 */ /* 0x000fca00078e00ff */
[----:B------:R-:W-:-:S04]  /*a6c0*/  SHF.L.U32 R5, R5, 0x1f, RZ ;  /* 0x0000001f05057819 */ /* 0x000fc800000006ff */
[----:B------:R-:W1:Y:S02]  /*a6d0*/  SYNCS.PHASECHK.TRANS64.TRYWAIT P0, [R2+URZ+0x11828], R5 ;  /* 0x01182805020075a7 */ /* 0x000e64000800017f */
[----:B-1----:R-:W-:Y:S05]  /*a6e0*/  @!P0 BRA `(.L_x_82) ;  /* 0x00000014005c8947 */ /* 0x002fea0003800000 */
.L_x_115:
[----:B------:R-:W-:Y:S01]  /*a6f0*/  ULOP3.LUT UR5, UR4, 0x2, URZ, 0xfc, !UPT ;  /* 0x0000000204057892 */ /* 0x000fe2000f8efc3f */
[----:B-1----:R-:W-:-:S03]  /*a700*/  @P2 MOV R5, 0x2800 ;  /* 0x0000280000052802 */ /* 0x002fc60000000f00 */
[----:B------:R-:W-:Y:S01]  /*a710*/  UPRMT UR5, UR5, 0x9910, URZ ;  /* 0x0000991005057896 */ /* 0x000fe2000800003f */
[----:B------:R1:W-:Y:S03]  /*a720*/  @P2 SYNCS.ARRIVE.TRANS64 RZ, [R2+URZ+0x11800], R5 ;  /* 0x0118000502ff29a7 */ /* 0x0003e6000800003f */
[----:B------:R-:W-:-:S06]  /*a730*/  UISETP.NE.AND UP0, UPT, UR5, 0x2, UPT ;  /* 0x000000020500788c */ /* 0x000fcc000bf05270 */
[----:B------:R-:W-:-:S13]  /*a740*/  PLOP3.LUT P0, PT, PT, PT, UP0, 0x80, 0x0 ;  /* 0x000000000000781c */ /* 0x000fda0003f0f008 */
[----:B-1----:R-:W-:Y:S05]  /*a750*/  @P0 BRA `(.L_x_83) ;  /* 0x0000000000040947 */ /* 0x002fea0003800000 */
[----:B------:R-:W-:Y:S01]  /*a760*/  BPT.TRAP 0x1 ;  /* 0x000000040000795c */ /* 0x000fe20000300000 */
.L_x_83:
[----:B------:R-:W-:-:S04]  /*a770*/  LOP3.LUT P0, RZ, R0, 0x1f, RZ, 0xc0, !PT ;  /* 0x0000001f00ff7812 */ /* 0x000fc8000780c0ff */
[----:B------:R-:W-:-:S13]  /*a780*/  PLOP3.LUT P0, PT, P0, P2, PT, 0x2a, 0x0 ;  /* 0x000000000000781c */ /* 0x000fda0000704572 */
[----:B------:R-:W-:Y:S05]  /*a790*/  @P0 BRA `(.L_x_84) ;  /* 0x0000000000040947 */ /* 0x000fea0003800000 */
[----:B------:R-:W-:Y:S01]  /*a7a0*/  BPT.TRAP 0x1 ;  /* 0x000000040000795c */ /* 0x000fe20000300000 */
.L_x_84:
[----:B------:R-:W-:Y:S01]  /*a7b0*/  R2UR UR24, R2 ;  /* 0x00000000021872ca */ /* 0x000fe200000e0000 */
[----:B------:R-:W-:Y:S01]  /*a7c0*/  ULDC.64 UR6, c[0x0][0x198] ;  /* 0x0000660000067ab9 */ /* 0x000fe20000000a00 */
[----:B------:R-:W-:Y:S01]  /*a7d0*/  UMOV UR19, URZ ;  /* 0x0000003f00137c82 */ /* 0x000fe20008000000 */
[----:B------:R-:W-:Y:S01]  /*a7e0*/  UIADD3 UR6, UP0, UR6, 0x1f0, URZ ;  /* 0x000001f006067890 */ /* 0x000fe2000ff1e03f */
[----:B------:R-:W-:Y:S01]  /*a7f0*/  IMAD.MOV.U32 R2, RZ, RZ, 0x1 ;  /* 0x00000001ff027424 */ /* 0x000fe200078e00ff */
[----:B------:R-:W-:Y:S01]  /*a800*/  UMOV UR8, 0x0 ;  /* 0x0000000000087882 */ /* 0x000fe20000000000 */
[----:B------:R-:W-:Y:S01]  /*a810*/  UMOV UR9, 0x10000000 ;  /* 0x1000000000097882 */ /* 0x000fe20000000000 */
[----:B------:R-:W-:Y:S01]  /*a820*/  UIADD3.X UR7, URZ, UR7, URZ, UP0, !UPT ;  /* 0x000000073f077290 */ /* 0x000fe200087fe43f */
[----:B------:R-:W-:Y:S01]  /*a830*/  UMOV UR18, URZ ;  /* 0x0000003f00127c82 */ /* 0x000fe20008000000 */
[----:B------:R-:W-:Y:S01]  /*a840*/  UMOV UR50, 0x20 ;  /* 0x0000002000327882 */ /* 0x000fe20000000000 */
[----:B------:R-:W-:Y:S01]  /*a850*/  UMOV UR52, UR20 ;  /* 0x0000001400347c82 */ /* 0x000fe20008000000 */
[----:B------:R-:W-:-:S02]  /*a860*/  UMOV UR53, UR21 ;  /* 0x0000001500357c82 */ /* 0x000fc40008000000 */
[----:B------:R-:W-:Y:S02]  /*a870*/  UIADD3 UR16, UR24, 0x5000, URZ ;  /* 0x0000500018107890 */ /* 0x000fe4000fffe03f */
[----:B------:R-:W-:Y:S02]  /*a880*/  UIADD3 UR17, UR24, 0x11800, URZ ;  /* 0x0001180018117890 */ /* 0x000fe4000fffe03f */
[----:B------:R-:W-:Y:S02]  /*a890*/  UIADD3 UR48, UR24, 0x5800, URZ ;  /* 0x0000580018307890 */ /* 0x000fe4000fffe03f */
[----:B------:R-:W-:Y:S02]  /*a8a0*/  UIADD3 UR40, UR24, 0x6000, URZ ;  /* 0x0000600018287890 */ /* 0x000fe4000fffe03f */
[----:B------:R-:W-:Y:S02]  /*a8b0*/  UIADD3 UR32, UR24, 0x6800, URZ ;  /* 0x0000680018207890 */ /* 0x000fe4000fffe03f */
[----:B------:R-:W-:Y:S01]  /*a8c0*/  UIADD3 UR24, UR24, 0x7000, URZ ;  /* 0x0000700018187890 */ /* 0x000fe2000fffe03f */
[----:B------:R1:W-:Y:S01]  /*a8d0*/  UTMALDG.4D [UR16], [UR6], desc[UR8] ;  /* 0x00000810060075b4 */ /* 0x0003e20008019000 */
        /* <DEDUP_REMOVED lines=18> */
[----:B------:R1:W-:Y:S01]  /*aa00*/  UTMALDG.4D [UR40], [UR6], desc[UR8] ;  /* 0x00000828060075b4 */ /* 0x0003e20008019000 */
[----:B------:R1:W-:Y:S01]  /*aa10*/  UTMALDG.4D [UR32], [UR6], desc[UR8] ;  /* 0x00000820060075b4 */ /* 0x0003e20008019000 */
[----:B------:R1:W-:Y:S02]  /*aa20*/  UTMALDG.4D [UR24], [UR6], desc[UR8] ;  /* 0x00000818060075b4 */ /* 0x0003e40008019000 */
[----:B-1----:R-:W-:Y:S01]  /*aa30*/  NOP ;  /* 0x0000000000007918 */ /* 0x002fe20000000000 */
.L_x_81:
[----:B------:R-:W-:Y:S05]  /*aa40*/  BSYNC B0 ;  /* 0x0000000000007941 */ /* 0x000fea0003800000 */
.L_x_80:
[----:B------:R-:W-:Y:S04]  /*aa50*/  BSSY B0, `(.L_x_85) ;  /* 0x0000041000007945 */ /* 0x000fe80003800000 */
[----:B------:R-:W-:Y:S05]  /*aa60*/  @!P3 BRA `(.L_x_86) ;  /* 0x0000000000fcb947 */ /* 0x000fea0003800000 */
[----:B------:R-:W1:Y:S01]  /*aa70*/  S2R R6, SR_CgaCtaId ;  /* 0x0000000000067919 */ /* 0x000e620000008800 */
[----:B------:R-:W-:-:S04]  /*aa80*/  MOV R5, 0x400 ;  /* 0x0000040000057802 */ /* 0x000fc80000000f00 */
[----:B-1----:R-:W-:Y:S01]  /*aa90*/  LEA R7, R6, R5, 0x18 ;  /* 0x0000000506077211 */ /* 0x002fe200078ec0ff */
[----:B------:R-:W-:-:S04]  /*aaa0*/  IMAD.MOV.U32 R6, RZ, RZ, 0x1 ;  /* 0x00000001ff067424 */ /* 0x000fc800078e00ff */
[----:B------:R-:W-:Y:S01]  /*aab0*/  IMAD R5, R4, 0x8, R7 ;  /* 0x0000000804057824 */ /* 0x000fe200078e0207 */
[----:B------:R-:W-:-:S04]  /*aac0*/  SHF.L.U32 R6, R6, 0x1f, RZ ;  /* 0x0000001f06067819 */ /* 0x000fc800000006ff */
[----:B------:R-:W1:Y:S02]  /*aad0*/  SYNCS.PHASECHK.TRANS64.TRYWAIT P0, [R5+URZ+0x11860], R6 ;  /* 0x01186006050075a7 */ /* 0x000e64000800017f */
[----:B-1----:R-:W-:Y:S05]  /*aae0*/  @!P0 BRA `(.L_x_87) ;  /* 0x0000001000708947 */ /* 0x002fea0003800000 */
.L_x_116:
        /* <DEDUP_REMOVED lines=8> */
.L_x_88:
[----:B------:R-:W-:-:S04]  /*ab70*/  LOP3.LUT P0, RZ, R0, 0x1f, RZ, 0xc0, !PT ;  /* 0x0000001f00ff7812 */ /* 0x000fc8000780c0ff */
[----:B------:R-:W-:-:S13]  /*ab80*/  PLOP3.LUT P0, PT, P0, P2, PT, 0x2a, 0x0 ;  /* 0x000000000000781c */ /* 0x000fda0000704572 */
[----:B------:R-:W-:Y:S05]  /*ab90*/  @P0 BRA `(.L_x_89) ;  /* 0x0000000000040947 */ /* 0x000fea0003800000 */
[----:B------:R-:W-:Y:S01]  /*aba0*/  BPT.TRAP 0x1 ;  /* 0x000000040000795c */ /* 0x000fe20000300000 */
.L_x_89:
[----:B------:R-:W-:Y:S01]  /*abb0*/  R2UR UR48, R4 ;  /* 0x00000000043072ca */ /* 0x000fe200000e0000 */
[----:B------:R-:W-:Y:S01]  /*abc0*/  ULDC.64 UR6, c[0x0][0x198] ;  /* 0x0000660000067ab9 */ /* 0x000fe20000000a00 */
[----:B------:R-:W-:Y:S01]  /*abd0*/  R2UR UR5, R7 ;  /* 0x00000000070572ca */ /* 0x000fe200000e0000 */
[----:B------:R-:W-:Y:S01]  /*abe0*/  UIADD3 UR6, UP0, UR6, 0xf0, URZ ;  /* 0x000000f006067890 */ /* 0x000fe2000ff1e03f */
[----:B------:R-:W-:Y:S01]  /*abf0*/  R2UR UR51, R8 ;  /* 0x00000000083372ca */ /* 0x000fe200000e0000 */
[----:B------:R-:W-:Y:S01]  /*ac00*/  UMOV UR8, 0x0 ;  /* 0x0000000000087882 */ /* 0x000fe20000000000 */
[----:B------:R-:W-:Y:S01]  /*ac10*/  R2UR UR49, R5 ;  /* 0x00000000053172ca */ /* 0x000fe200000e0000 */
[----:B------:R-:W-:Y:S01]  /*ac20*/  UIADD3.X UR7, URZ, UR7, URZ, UP0, !UPT ;  /* 0x000000073f077290 */ /* 0x000fe200087fe43f */
[----:B------:R-:W-:Y:S01]  /*ac30*/  UMOV UR9, 0x10000000 ;  /* 0x1000000000097882 */ /* 0x000fe20000000000 */
[----:B------:R-:W-:Y:S01]  /*ac40*/  UMOV UR50, URZ ;  /* 0x0000003f00327c82 */ /* 0x000fe20008000000 */
[----:B------:R-:W-:Y:S01]  /*ac50*/  UMOV UR52, UR20 ;  /* 0x0000001400347c82 */ /* 0x000fe20008000000 */
[----:B------:R-:W-:Y:S01]  /*ac60*/  UMOV UR53, UR21 ;  /* 0x0000001500357c82 */ /* 0x000fe20008000000 */
[----:B------:R-:W-:Y:S01]  /*ac70*/  UMOV UR42, 0x20 ;  /* 0x00000020002a7882 */ /* 0x000fe20000000000 */
[----:B------:R-:W-:-:S02]  /*ac80*/  UMOV UR44, UR20 ;  /* 0x00000014002c7c82 */ /* 0x000fc40008000000 */
[----:B------:R-:W-:Y:S02]  /*ac90*/  UIMAD UR48, UR48, 0x2800, UR5 ;  /* 0x00002800303078a4 */ /* 0x000fe4000f8e0205 */
[----:B------:R-:W-:Y:S02]  /*aca0*/  UIADD3 UR51, UR11, UR51, URZ ;  /* 0x000000330b337290 */ /* 0x000fe4000fffe03f */
[----:B------:R-:W-:Y:S02]  /*acb0*/  UIADD3 UR49, UR49, 0x11850, URZ ;  /* 0x0001185031317890 */ /* 0x000fe4000fffe03f */
[----:B------:R-:W-:Y:S02]  /*acc0*/  UIADD3 UR40, UR48, 0x800, URZ ;  /* 0x0000080030287890 */ /* 0x000fe4000fffe03f */
[----:B------:R-:W-:Y:S02]  /*acd0*/  UIADD3 UR32, UR48, 0x1000, URZ ;  /* 0x0000100030207890 */ /* 0x000fe4000fffe03f */
[----:B------:R-:W-:-:S02]  /*ace0*/  UIADD3 UR24, UR48, 0x1800, URZ ;  /* 0x0000180030187890 */ /* 0x000fc4000fffe03f */
        /* <DEDUP_REMOVED lines=22> */
[----:B-1----:R-:W-:Y:S01]  /*ae50*/  NOP ;  /* 0x0000000000007918 */ /* 0x002fe20000000000 */
.L_x_86:
[----:B------:R-:W-:Y:S05]  /*ae60*/  BSYNC B0 ;  /* 0x0000000000007941 */ /* 0x000fea0003800000 */
.L_x_85:
[----:B------:R-:W-:Y:S01]  /*ae70*/  BSSY B0, `(.L_x_90) ;  /* 0x0000027000007945 */ /* 0x000fe20003800000 */
[----:B------:R-:W-:-:S03]  /*ae80*/  IMAD.MOV.U32 R8, RZ, RZ, RZ ;  /* 0x000000ffff087224 */ /* 0x000fc600078e00ff */
[----:B------:R-:W-:Y:S05]  /*ae90*/  @!P4 BRA `(.L_x_91) ;  /* 0x000000000090c947 */ /* 0x000fea0003800000 */
[----:B------:R-:W1:Y:S01]  /*aea0*/  S2R R5, SR_CgaCtaId ;  /* 0x0000000000057919 */ /* 0x000e620000008800 */
[----:B------:R-:W-:Y:S01]  /*aeb0*/  MOV R4, 0x400 ;  /* 0x0000040000047802 */ /* 0x000fe20000000f00 */
[----:B------:R-:W-:-:S05]  /*aec0*/  IMAD.MOV.U32 R7, RZ, RZ, 0x1 ;  /* 0x00000001ff077424 */ /* 0x000fca00078e00ff */
[----:B------:R-:W-:Y:S02]  /*aed0*/  SHF.L.U32 R7, R7, 0x1f, RZ ;  /* 0x0000001f07077819 */ /* 0x000fe400000006ff */
[----:B-1----:R-:W-:-:S05]  /*aee0*/  LEA R5, R5, R4, 0x18 ;  /* 0x0000000405057211 */ /* 0x002fca00078ec0ff */
[----:B------:R-:W-:-:S04]  /*aef0*/  IMAD R4, R2, 0x8, R5 ;  /* 0x0000000802047824 */ /* 0x000fc800078e0205 */
[----:B------:R-:W1:Y:S02]  /*af00*/  SYNCS.PHASECHK.TRANS64.TRYWAIT P0, [R4+URZ+0x11828], R7 ;  /* 0x01182807040075a7 */ /* 0x000e64000800017f */
[----:B-1----:R-:W-:Y:S05]  /*af10*/  @!P0 BRA `(.L_x_92) ;  /* 0x0000000c00788947 */ /* 0x002fea0003800000 */
.L_x_117:
        /* <DEDUP_REMOVED lines=8> */
.L_x_93:
[----:B------:R-:W-:-:S04]  /*afa0*/  LOP3.LUT P0, RZ, R0, 0x1f, RZ, 0xc0, !PT ;  /* 0x0000001f00ff7812 */ /* 0x000fc8000780c0ff */
[----:B------:R-:W-:-:S13]  /*afb0*/  PLOP3.LUT P0, PT, P0, P2, PT, 0x2a, 0x0 ;  /* 0x000000000000781c */ /* 0x000fda0000704572 */
[----:B------:R-:W-:Y:S05]  /*afc0*/  @P0 BRA `(.L_x_94) ;  /* 0x0000000000040947 */ /* 0x000fea0003800000 */
[----:B------:R-:W-:Y:S01]  /*afd0*/  BPT.TRAP 0x1 ;  /* 0x000000040000795c */ /* 0x000fe20000300000 */
.L_x_94:
[----:B------:R-:W-:Y:S01]  /*afe0*/  IMAD R5, R2, 0x2800, R5 ;  /* 0x0000280002057824 */ /* 0x000fe200078e0205 */
[----:B------:R-:W-:Y:S01]  /*aff0*/  R2UR UR17, R4 ;  /* 0x00000000041172ca */ /* 0x000fe200000e0000 */
[----:B------:R-:W-:Y:S01]  /*b000*/  ULDC.64 UR6, c[0x0][0x198] ;  /* 0x0000660000067ab9 */ /* 0x000fe20000000a00 */
[----:B------:R-:W-:Y:S01]  /*b010*/  UMOV UR8, 0x0 ;  /* 0x0000000000087882 */ /* 0x000fe20000000000 */
[----:B------:R-:W-:Y:S01]  /*b020*/  UIADD3 UR6, UP0, UR6, 0x2f0, URZ ;  /* 0x000002f006067890 */ /* 0x000fe2000ff1e03f */
[----:B------:R-:W-:Y:S01]  /*b030*/  R2UR UR16, R5 ;  /* 0x00000000051072ca */ /* 0x000fe200000e0000 */
[----:B------:R-:W-:Y:S01]  /*b040*/  UMOV UR9, 0x10000000 ;  /* 0x1000000000097882 */ /* 0x000fe20000000000 */
[----:B------:R-:W-:Y:S01]  /*b050*/  UMOV UR18, URZ ;  /* 0x0000003f00127c82 */ /* 0x000fe20008000000 */
[----:B------:R-:W-:Y:S01]  /*b060*/  UIADD3.X UR7, URZ, UR7, URZ, UP0, !UPT ;  /* 0x000000073f077290 */ /* 0x000fe200087fe43f */
[----:B------:R-:W-:Y:S01]  /*b070*/  VIADD R2, R2, 0x1 ;  /* 0x0000000102027836 */ /* 0x000fe20000000000 */
[----:B------:R-:W-:Y:S01]  /*b080*/  UMOV UR19, URZ ;  /* 0x0000003f00137c82 */ /* 0x000fe20008000000 */
[----:B------:R-:W-:-:S03]  /*b090*/  IMAD.MOV.U32 R8, RZ, RZ, 0x1 ;  /* 0x00000001ff087424 */ /* 0x000fc600078e00ff */
[----:B------:R-:W-:-:S04]  /*b0a0*/  UIADD3 UR17, UR17, 0x11800, URZ ;  /* 0x0001180011117890 */ /* 0x000fc8000fffe03f */
[----:B------:R-:W-:-:S09]  /*b0b0*/  UIADD3 UR16, UR16, 0x5000, URZ ;  /* 0x0000500010107890 */ /* 0x000fd2000fffe03f */
[----:B------:R1:W-:Y:S02]  /*b0c0*/  UTMALDG.4D [UR16], [UR6], desc[UR8] ;  /* 0x00000810060075b4 */ /* 0x0003e40008019000 */
[----:B-1----:R-:W-:Y:S01]  /*b0d0*/  NOP ;  /* 0x0000000000007918 */ /* 0x002fe20000000000 */
.L_x_91:
[----:B------:R-:W-:Y:S05]  /*b0e0*/  BSYNC B0 ;  /* 0x0000000000007941 */ /* 0x000fea0003800000 */
.L_x_90:
[----:B------:R-:W-:-:S13]  /*b0f0*/  ISETP.GE.AND P0, PT, R3, 0x41, PT ;  /* 0x000000410300780c */ /* 0x000fda0003f06270 */
[----:B------:R-:W-:Y:S05]  /*b100*/  @!P0 EXIT ;  /* 0x000000000000894d */ /* 0x000fea0003800000 */
[----:B------:R-:W-:Y:S01]  /*b110*/  VIADD R3, R3, 0x3f ;  /* 0x0000003f03037836 */ /* 0x000fe20000000000 */
[----:B------:R-:W-:Y:S01]  /*b120*/  LOP3.LUT P0, RZ, R0, 0x1f, RZ, 0xc0, !PT ;  /* 0x0000001f00ff7812 */ /* 0x000fe2000780c0ff */
[----:B------:R-:W-:Y:S03]  /*b130*/  BSSY B0, `(.L_x_95) ;  /* 0x0000076000007945 */ /* 0x000fe60003800000 */
[----:B------:R-:W-:Y:S02]  /*b140*/  SHF.R.S32.HI R0, RZ, 0x1f, R3 ;  /* 0x0000001fff007819 */ /* 0x000fe40000011403 */
[----:B------:R-:W-:Y:S02]  /*b150*/  PLOP3.LUT P0, PT, P0, P2, PT, 0x2a, 0x0 ;  /* 0x000000000000781c */ /* 0x000fe40000704572 */
[----:B------:R-:W-:Y:S02]  /*b160*/  LEA.HI R0, R0, R3, RZ, 0x6 ;  /* 0x0000000300007211 */ /* 0x000fe400078f30ff */
[----:B------:R-:W-:-:S02]  /*b170*/  MOV R3, UR4 ;  /* 0x0000000400037c02 */ /* 0x000fc40008000f00 */
[----:B------:R-:W-:Y:S02]  /*b180*/  SHF.R.S32.HI R4, RZ, 0x6, R0 ;  /* 0x00000006ff047819 */ /* 0x000fe40000011400 */
[----:B------:R-:W-:Y:S01]  /*b190*/  LOP3.LUT R0, R3, 0x2, RZ, 0xfc, !PT ;  /* 0x0000000203007812 */ /* 0x000fe200078efcff */
[----:B------:R-:W-:Y:S02]  /*b1a0*/  IMAD.MOV.U32 R3, RZ, RZ, 0x1 ;  /* 0x00000001ff037424 */ /* 0x000fe400078e00ff */
[----:B------:R-:W-:-:S07]  /*b1b0*/  IMAD.SHL.U32 R4, R4, 0x2, RZ ;  /* 0x0000000204047824 */ /* 0x000fce00078e00ff */
.L_x_106:
[----:B------:R-:W-:Y:S04]  /*b1c0*/  BSSY B1, `(.L_x_96) ;  /* 0x0000041000017945 */ /* 0x000fe80003800000 */
[----:B------:R-:W-:Y:S05]  /*b1d0*/  @!P3 BRA `(.L_x_97) ;  /* 0x0000000000fcb947 */ /* 0x000fea0003800000 */
[----:B------:R-:W1:Y:S01]  /*b1e0*/  S2R R6, SR_CgaCtaId ;  /* 0x0000000000067919 */ /* 0x000e620000008800 */
[----:B------:R-:W-:-:S04]  /*b1f0*/  MOV R5, 0x400 ;  /* 0x0000040000057802 */ /* 0x000fc80000000f00 */
[----:B-1----:R-:W-:Y:S02]  /*b200*/  LEA R7, R6, R5, 0x18 ;  /* 0x0000000506077211 */ /* 0x002fe400078ec0ff */
[----:B------:R-:W-:-:S03]  /*b210*/  SHF.L.U32 R5, R3, 0x1f, RZ ;  /* 0x0000001f03057819 */ /* 0x000fc600000006ff */
[----:B------:R-:W-:-:S04]  /*b220*/  IMAD R6, R2, 0x8, R7 ;  /* 0x0000000802067824 */ /* 0x000fc800078e0207 */
[----:B------:R-:W1:Y:S02]  /*b230*/  SYNCS.PHASECHK.TRANS64.TRYWAIT P4, [R6+URZ+0x11828], R5 ;  /* 0x01182805060075a7 */ /* 0x000e64000808017f */
[----:B-1----:R-:W-:Y:S05]  /*b240*/  @!P4 BRA `(.L_x_98) ;  /* 0x0000000800c0c947 */ /* 0x002fea0003800000 */
.L_x_118:
[----:B-1----:R-:W-:-:S04]  /*b250*/  @P2 MOV R5, 0x2800 ;  /* 0x0000280000052802 */ /* 0x002fc80000000f00 */
[----:B------:R1:W-:Y:S02]  /*b260*/  @P2 SYNCS.ARRIVE.TRANS64 RZ, [R6+URZ+0x11800], R5 ;  /* 0x0118000506ff29a7 */ /* 0x0003e4000800003f */
[----:B-1----:R-:W-:-:S04]  /*b270*/  PRMT R5, R0, 0x9910, RZ ;  /* 0x0000991000057816 */ /* 0x002fc800000000ff */
[----:B------:R-:W-:-:S13]  /*b280*/  ISETP.NE.AND P4, PT, R5, 0x2, PT ;  /* 0x000000020500780c */ /* 0x000fda0003f85270 */
[----:B------:R-:W-:Y:S05]  /*b290*/  @P4 BRA `(.L_x_99) ;  /* 0x0000000000044947 */ /* 0x000fea0003800000 */
[----:B------:R-:W-:Y:S01]  /*b2a0*/  BPT.TRAP 0x1 ;  /* 0x000000040000795c */ /* 0x000fe20000300000 */
.L_x_99:
[----:B------:R-:W-:Y:S05]  /*b2b0*/  @P0 BRA `(.L_x_100) ;  /* 0x0000000000040947 */ /* 0x000fea0003800000 */
[----:B------:R-:W-:Y:S01]  /*b2c0*/  BPT.TRAP 0x1 ;  /* 0x000000040000795c */ /* 0x000fe20000300000 */
.L_x_100:
[----:B------:R-:W-:Y:S01]  /*b2d0*/  IMAD R7, R2, 0x2800, R7 ;  /* 0x0000280002077824 */ /* 0x000fe200078e0207 */
[----:B------:R-:W-:Y:S01]  /*b2e0*/  R2UR UR17, R6 ;  /* 0x00000000061172ca */ /* 0x000fe200000e0000 */
[----:B------:R-:W-:Y:S01]  /*b2f0*/  ULDC.64 UR6, c[0x0][0x198] ;  /* 0x0000660000067ab9 */ /* 0x000fe20000000a00 */
[----:B------:R-:W-:Y:S01]  /*b300*/  R2UR UR19, R8 ;  /* 0x00000000081372ca */ /* 0x000fe200000e0000 */
[----:B------:R-:W-:Y:S01]  /*b310*/  UIADD3 UR6, UP0, UR6, 0x1f0, URZ ;  /* 0x000001f006067890 */ /* 0x000fe2000ff1e03f */
[----:B------:R-:W-:Y:S01]  /*b320*/  R2UR UR24, R7 ;  /* 0x00000000071872ca */ /* 0x000fe200000e0000 */
[----:B------:R-:W-:Y:S01]  /*b330*/  UMOV UR8, 0x0 ;  /* 0x0000000000087882 */ /* 0x000fe20000000000 */
[----:B------:R-:W-:Y:S01]  /*b340*/  UMOV UR9, 0x10000000 ;  /* 0x1000000000097882 */ /* 0x000fe20000000000 */
[----:B------:R-:W-:Y:S01]  /*b350*/  UIADD3.X UR7, URZ, UR7, URZ, UP0, !UPT ;  /* 0x000000073f077290 */ /* 0x000fe200087fe43f */
[----:B------:R-:W-:Y:S01]  /*b360*/  VIADD R5, R2, 0x1 ;  /* 0x0000000102057836 */ /* 0x000fe20000000000 */
[----:B------:R-:W-:Y:S01]  /*b370*/  UMOV UR18, URZ ;  /* 0x0000003f00127c82 */ /* 0x000fe20008000000 */
[----:B------:R-:W-:Y:S01]  /*b380*/  UMOV UR50, 0x20 ;  /* 0x0000002000327882 */ /* 0x000fe20000000000 */
[----:B------:R-:W-:Y:S01]  /*b390*/  UMOV UR52, UR20 ;  /* 0x0000001400347c82 */ /* 0x000fe20008000000 */
[----:B------:R-:W-:Y:S01]  /*b3a0*/  UMOV UR53, UR21 ;  /* 0x0000001500357c82 */ /* 0x000fe20008000000 */
[----:B------:R-:W-:Y:S01]  /*b3b0*/  UIADD3 UR17, UR17, 0x11800, URZ ;  /* 0x0001180011117890 */ /* 0x000fe2000fffe03f */
[----:B------:R-:W-:Y:S01]  /*b3c0*/  ISETP.NE.AND P4, PT, R5, 0x5, PT ;  /* 0x000000050500780c */ /* 0x000fe20003f85270 */
[----:B------:R-:W-:-:S02]  /*b3d0*/  USHF.L.U32 UR19, UR19, 0x6, URZ ;  /* 0x0000000613137899 */ /* 0x000fc4000800063f */
[----:B------:R-:W-:Y:S01]  /*b3e0*/  UIADD3 UR16, UR24, 0x5000, URZ ;  /* 0x0000500018107890 */ /* 0x000fe2000fffe03f */
[----:B------:R-:W-:Y:S01]  /*b3f0*/  SEL R2, RZ, 0x1, P4 ;  /* 0x00000001ff027807 */ /* 0x000fe20002000000 */
[----:B------:R-:W-:Y:S02]  /*b400*/  UIADD3 UR48, UR24, 0x5800, URZ ;  /* 0x0000580018307890 */ /* 0x000fe4000fffe03f */
[----:B------:R-:W-:Y:S01]  /*b410*/  UIADD3 UR40, UR24, 0x6000, URZ ;  /* 0x0000600018287890 */ /* 0x000fe2000fffe03f */
[----:B------:R-:W-:Y:S01]  /*b420*/  LOP3.LUT R3, R3, R2, RZ, 0x3c, !PT ;  /* 0x0000000203037212 */ /* 0x000fe200078e3cff */
[----:B------:R-:W-:Y:S01]  /*b430*/  UIADD3 UR32, UR24, 0x6800, URZ ;  /* 0x0000680018207890 */ /* 0x000fe2000fffe03f */
[----:B------:R-:W-:Y:S01]  /*b440*/  SEL R2, R5, RZ, P4 ;  /* 0x000000ff05027207 */ /* 0x000fe20002000000 */
        /* <DEDUP_REMOVED lines=24> */
.L_x_97:
[----:B------:R-:W-:Y:S05]  /*b5d0*/  BSYNC B1 ;  /* 0x0000000000017941 */ /* 0x000fea0003800000 */
.L_x_96:
[----:B------:R-:W-:Y:S01]  /*b5e0*/  ISETP.LT.OR P4, PT, R4, 0x4, !P3 ;  /* 0x000000040400780c */ /* 0x000fe20005f81670 */
[----:B------:R-:W-:-:S12]  /*b5f0*/  BSSY B1, `(.L_x_101) ;  /* 0x0000026000017945 */ /* 0x000fd80003800000 */
[----:B------:R-:W-:Y:S05]  /*b600*/  @P4 BRA `(.L_x_102) ;  /* 0x0000000000904947 */ /* 0x000fea0003800000 */
[----:B------:R-:W1:Y:S01]  /*b610*/  S2R R6, SR_CgaCtaId ;  /* 0x0000000000067919 */ /* 0x000e620000008800 */
[----:B------:R-:W-:Y:S02]  /*b620*/  MOV R5, 0x400 ;  /* 0x0000040000057802 */ /* 0x000fe40000000f00 */
[----:B------:R-:W-:Y:S02]  /*b630*/  SHF.L.U32 R7, R3, 0x1f, RZ ;  /* 0x0000001f03077819 */ /* 0x000fe400000006ff */
[----:B-1----:R-:W-:-:S05]  /*b640*/  LEA R5, R6, R5, 0x18 ;  /* 0x0000000506057211 */ /* 0x002fca00078ec0ff */
[----:B------:R-:W-:-:S04]  /*b650*/  IMAD R6, R2, 0x8, R5 ;  /* 0x0000000802067824 */ /* 0x000fc800078e0205 */
[----:B------:R-:W1:Y:S02]  /*b660*/  SYNCS.PHASECHK.TRANS64.TRYWAIT P4, [R6+URZ+0x11828], R7 ;  /* 0x01182807060075a7 */ /* 0x000e64000808017f */
[----:B-1----:R-:W-:Y:S05]  /*b670*/  @!P4 BRA `(.L_x_103) ;  /* 0x0000000400c8c947 */ /* 0x002fea0003800000 */
.L_x_119:
[----:B-1----:R-:W-:-:S04]  /*b680*/  @P1 IMAD.MOV.U32 R7, RZ, RZ, 0x2800 ;  /* 0x00002800ff071424 */ /* 0x002fc800078e00ff */
[----:B------:R1:W-:Y:S02]  /*b690*/  @P1 SYNCS.ARRIVE.TRANS64 RZ, [R6+URZ+0x11800], R7 ;  /* 0x0118000706ff19a7 */ /* 0x0003e4000800003f */
[----:B-1----:R-:W-:-:S04]  /*b6a0*/  PRMT R7, R0, 0x9910, RZ ;  /* 0x0000991000077816 */ /* 0x002fc800000000ff */
[----:B------:R-:W-:-:S13]  /*b6b0*/  ISETP.NE.AND P4, PT, R7, 0x2, PT ;  /* 0x000000020700780c */ /* 0x000fda0003f85270 */
[----:B------:R-:W-:Y:S05]  /*b6c0*/  @P4 BRA `(.L_x_104) ;  /* 0x0000000000044947 */ /* 0x000fea0003800000 */
[----:B------:R-:W-:Y:S01]  /*b6d0*/  BPT.TRAP 0x1 ;  /* 0x000000040000795c */ /* 0x000fe20000300000 */
.L_x_104:
[----:B------:R-:W-:Y:S05]  /*b6e0*/  @P0 BRA `(.L_x_105) ;  /* 0x0000000000040947 */ /* 0x000fea0003800000 */
[----:B------:R-:W-:Y:S01]  /*b6f0*/  BPT.TRAP 0x1 ;  /* 0x000000040000795c */ /* 0x000fe20000300000 */
.L_x_105:
        /* <DEDUP_REMOVED lines=9> */
[----:B------:R-:W-:Y:S01]  /*b790*/  IADD3 R2, R2, 0x1, RZ ;  /* 0x0000000102027810 */ /* 0x000fe20007ffe0ff */
[----:B------:R-:W-:Y:S01]  /*b7a0*/  UMOV UR19, URZ ;  /* 0x0000003f00137c82 */ /* 0x000fe20008000000 */
[----:B------:R-:W-:-:S02]  /*b7b0*/  VIADD R8, R8, 0x1 ;  /* 0x0000000108087836 */ /* 0x000fc40000000000 */
[C---:B------:R-:W-:Y:S01]  /*b7c0*/  ISETP.NE.AND P4, PT, R2.reuse, 0x5, PT ;  /* 0x000000050200780c */ /* 0x040fe20003f85270 */
[----:B------:R-:W-:Y:S02]  /*b7d0*/  UIADD3 UR17, UR17, 0x11800, URZ ;  /* 0x0001180011117890 */ /* 0x000fe4000fffe03f */
[----:B------:R-:W-:Y:S01]  /*b7e0*/  USHF.L.U32 UR18, UR18, 0x6, URZ ;  /* 0x0000000612127899 */ /* 0x000fe2000800063f */
[----:B------:R-:W-:Y:S01]  /*b7f0*/  SEL R6, RZ, 0x1, P4 ;  /* 0x00000001ff067807 */ /* 0x000fe20002000000 */
[----:B------:R-:W-:Y:S01]  /*b800*/  UIADD3 UR16, UR16, 0x5000, URZ ;  /* 0x0000500010107890 */ /* 0x000fe2000fffe03f */
[----:B------:R-:W-:Y:S02]  /*b810*/  SEL R2, R2, RZ, P4 ;  /* 0x000000ff02027207 */ /* 0x000fe40002000000 */
[----:B------:R-:W-:-:S06]  /*b820*/  LOP3.LUT R3, R3, R6, RZ, 0x3c, !PT ;  /* 0x0000000603037212 */ /* 0x000fcc00078e3cff */
[----:B------:R1:W-:Y:S02]  /*b830*/  UTMALDG.4D [UR16], [UR6], desc[UR8] ;  /* 0x00000810060075b4 */ /* 0x0003e40008019000 */
[----:B-1----:R-:W-:Y:S01]  /*b840*/  NOP ;  /* 0x0000000000007918 */ /* 0x002fe20000000000 */
.L_x_102:
[----:B------:R-:W-:Y:S05]  /*b850*/  BSYNC B1 ;  /* 0x0000000000017941 */ /* 0x000fea0003800000 */
.L_x_101:
[C---:B------:R-:W-:Y:S01]  /*b860*/  ISETP.GT.AND P4, PT, R4.reuse, 0x4, PT ;  /* 0x000000040400780c */ /* 0x040fe20003f84270 */
[----:B------:R-:W-:-:S12]  /*b870*/  VIADD R4, R4, 0xfffffffe ;  /* 0xfffffffe04047836 */ /* 0x000fd80000000000 */
[----:B------:R-:W-:Y:S05]  /*b880*/  @P4 BRA `(.L_x_106) ;  /* 0xfffffff8004c4947 */ /* 0x000fea000383ffff */
[----:B------:R-:W-:Y:S05]  /*b890*/  BSYNC B0 ;  /* 0x0000000000007941 */ /* 0x000fea0003800000 */
.L_x_95:
[----:B------:R-:W-:Y:S05]  /*b8a0*/  EXIT ;  /* 0x000000000000794d */ /* 0x000fea0003800000 */
.L_x_15:
[----:B--2---:R-:W-:-:S04]  /*b8b0*/  IMAD.U32 R3, RZ, RZ, UR8 ;  /* 0x00000008ff037e24 */ /* 0x004fc8000f8e00ff */
[----:B------:R2:W3:Y:S03]  /*b8c0*/  SYNCS.PHASECHK.TRANS64.TRYWAIT P1, [R3+URZ+0x11850], R4 ;  /* 0x01185004030075a7 */ /* 0x0004e6000802017f */
[----:B---3--:R-:W-:Y:S05]  /*b8d0*/  @!P1 NANOSLEEP.SYNCS 0x989680 ;  /* 0x009896800000995d */ /* 0x008fea0003900000 */
[----:B------:R-:W3:Y:S02]  /*b8e0*/  @!P1 SYNCS.PHASECHK.TRANS64 P1, [R3+URZ+0x11850], R4 ;  /* 0x01185004030095a7 */ /* 0x000ee4000802007f */
[----:B---3--:R-:W-:Y:S05]  /*b8f0*/  @!P1 BRA `(.L_x_15) ;  /* 0xfffffffc00ec9947 */ /* 0x008fea000383ffff */
[----:B------:R-:W-:Y:S05]  /*b900*/  BRA `(.L_x_107) ;  /* 0xffffff5400387947 */ /* 0x000fea000383ffff */
.L_x_17:
[----:B--2---:R-:W-:-:S04]  /*b910*/  MOV R3, UR36 ;  /* 0x0000002400037c02 */ /* 0x004fc80008000f00 */
[----:B------:R2:W3:Y:S03]  /*b920*/  SYNCS.PHASECHK.TRANS64.TRYWAIT P1, [R3+URZ+0x11800], R6 ;  /* 0x01180006030075a7 */ /* 0x0004e6000802017f */
[----:B---3--:R-:W-:Y:S05]  /*b930*/  @!P1 NANOSLEEP.SYNCS 0x989680 ;  /* 0x009896800000995d */ /* 0x008fea0003900000 */
[----:B------:R-:W3:Y:S02]  /*b940*/  @!P1 SYNCS.PHASECHK.TRANS64 P1, [R3+URZ+0x11800], R6 ;  /* 0x01180006030095a7 */ /* 0x000ee4000802007f */
[----:B---3--:R-:W-:Y:S05]  /*b950*/  @!P1 BRA `(.L_x_17) ;  /* 0xfffffffc00ec9947 */ /* 0x008fea000383ffff */
[----:B------:R-:W-:Y:S05]  /*b960*/  BRA `(.L_x_108) ;  /* 0xffffff5400407947 */ /* 0x000fea000383ffff */
.L_x_18:
[----:B--2---:R-:W-:-:S04]  /*b970*/  IMAD.U32 R4, RZ, RZ, UR28 ;  /* 0x0000001cff047e24 */ /* 0x004fc8000f8e00ff */
[----:B------:R2:W3:Y:S03]  /*b980*/  SYNCS.PHASECHK.TRANS64.TRYWAIT P1, [R4+URZ+-0x8], R3 ;  /* 0xfffff803040075a7 */ /* 0x0004e6000802017f */
[----:B---3--:R-:W-:Y:S05]  /*b990*/  @!P1 NANOSLEEP.SYNCS 0x989680 ;  /* 0x009896800000995d */ /* 0x008fea0003900000 */
[----:B------:R-:W3:Y:S02]  /*b9a0*/  @!P1 SYNCS.PHASECHK.TRANS64 P1, [R4+URZ+-0x8], R3 ;  /* 0xfffff803040095a7 */ /* 0x000ee4000802007f */
[----:B---3--:R-:W-:Y:S05]  /*b9b0*/  @!P1 BRA `(.L_x_18) ;  /* 0xfffffffc00ec9947 */ /* 0x008fea000383ffff */
[----:B------:R-:W-:Y:S05]  /*b9c0*/  BRA `(.L_x_109) ;  /* 0xffffff54003c7947 */ /* 0x000fea000383ffff */
.L_x_20:
[----:B-1----:R-:W-:-:S04]  /*b9d0*/  IMAD.U32 R13, RZ, RZ, UR36 ;  /* 0x00000024ff0d7e24 */ /* 0x002fc8000f8e00ff */
[----:B------:R1:W2:Y:S03]  /*b9e0*/  SYNCS.PHASECHK.TRANS64.TRYWAIT P2, [R13+URZ+0x11808], R6 ;  /* 0x011808060d0075a7 */ /* 0x0002a6000804017f */
[----:B--2---:R-:W-:Y:S05]  /*b9f0*/  @!P2 NANOSLEEP.SYNCS 0x989680 ;  /* 0x009896800000a95d */ /* 0x004fea0003900000 */
[----:B------:R-:W2:Y:S02]  /*ba00*/  @!P2 SYNCS.PHASECHK.TRANS64 P2, [R13+URZ+0x11808], R6 ;  /* 0x011808060d00a5a7 */ /* 0x000ea4000804007f */
[----:B--2---:R-:W-:Y:S05]  /*ba10*/  @!P2 BRA `(.L_x_20) ;  /* 0xfffffffc00eca947 */ /* 0x004fea000383ffff */
[----:B------:R-:W-:Y:S05]  /*ba20*/  BRA `(.L_x_110) ;  /* 0xffffff7000c47947 */ /* 0x000fea000383ffff */
.L_x_25:
[----:B-1----:R-:W-:-:S04]  /*ba30*/  IMAD.U32 R4, RZ, RZ, UR7 ;  /* 0x00000007ff047e24 */ /* 0x002fc8000f8e00ff */
[----:B------:R1:W2:Y:S03]  /*ba40*/  SYNCS.PHASECHK.TRANS64.TRYWAIT P3, [R4+URZ+0x11800], R3 ;  /* 0x01180003040075a7 */ /* 0x0002a6000806017f */
[----:B--2---:R-:W-:Y:S05]  /*ba50*/  @!P3 NANOSLEEP.SYNCS 0x989680 ;  /* 0x009896800000b95d */ /* 0x004fea0003900000 */
[----:B------:R-:W2:Y:S02]  /*ba60*/  @!P3 SYNCS.PHASECHK.TRANS64 P3, [R4+URZ+0x11800], R3 ;  /* 0x011800030400b5a7 */ /* 0x000ea4000806007f */
[----:B--2---:R-:W-:Y:S05]  /*ba70*/  @!P3 BRA `(.L_x_25) ;  /* 0xfffffffc00ecb947 */ /* 0x004fea000383ffff */
[----:B------:R-:W-:Y:S05]  /*ba80*/  BRA `(.L_x_111) ;  /* 0xffffff7400f47947 */ /* 0x000fea000383ffff */
.L_x_29:
[----:B-1----:R-:W-:-:S04]  /*ba90*/  MOV R13, UR7 ;  /* 0x00000007000d7c02 */ /* 0x002fc80008000f00 */
[----:B------:R1:W2:Y:S03]  /*baa0*/  SYNCS.PHASECHK.TRANS64.TRYWAIT P3, [R13+URZ+0x11800], R16 ;  /* 0x011800100d0075a7 */ /* 0x0002a6000806017f */
[----:B--2---:R-:W-:Y:S05]  /*bab0*/  @!P3 NANOSLEEP.SYNCS 0x989680 ;  /* 0x009896800000b95d */ /* 0x004fea0003900000 */
[----:B------:R-:W2:Y:S02]  /*bac0*/  @!P3 SYNCS.PHASECHK.TRANS64 P3, [R13+URZ+0x11800], R16 ;  /* 0x011800100d00b5a7 */ /* 0x000ea4000806007f */
[----:B--2---:R-:W-:Y:S05]  /*bad0*/  @!P3 BRA `(.L_x_29) ;  /* 0xfffffffc00ecb947 */ /* 0x004fea000383ffff */
[----:B------:R-:W-:Y:S05]  /*bae0*/  BRA `(.L_x_28) ;  /* 0xffffff94009c7947 */ /* 0x000fea000383ffff */
.L_x_37:
[----:B-1----:R-:W-:-:S04]  /*baf0*/  IMAD.U32 R4, RZ, RZ, UR7 ;  /* 0x00000007ff047e24 */ /* 0x002fc8000f8e00ff */
[----:B------:R1:W2:Y:S03]  /*bb00*/  SYNCS.PHASECHK.TRANS64.TRYWAIT P3, [R4+URZ+0x11800], R3 ;  /* 0x01180003040075a7 */ /* 0x0002a6000806017f */
[----:B--2---:R-:W-:Y:S05]  /*bb10*/  @!P3 NANOSLEEP.SYNCS 0x989680 ;  /* 0x009896800000b95d */ /* 0x004fea0003900000 */
[----:B------:R-:W2:Y:S02]  /*bb20*/  @!P3 SYNCS.PHASECHK.TRANS64 P3, [R4+URZ+0x11800], R3 ;  /* 0x011800030400b5a7 */ /* 0x000ea4000806007f */
[----:B--2---:R-:W-:Y:S05]  /*bb30*/  @!P3 BRA `(.L_x_37) ;  /* 0xfffffffc00ecb947 */ /* 0x004fea000383ffff */
[----:B------:R-:W-:Y:S05]  /*bb40*/  BRA `(.L_x_112) ;  /* 0xffffff9c00007947 */ /* 0x000fea000383ffff */
.L_x_41:
[----:B-1----:R-:W-:-:S04]  /*bb50*/  IMAD.U32 R14, RZ, RZ, UR7 ;  /* 0x00000007ff0e7e24 */ /* 0x002fc8000f8e00ff */
[----:B------:R1:W2:Y:S03]  /*bb60*/  SYNCS.PHASECHK.TRANS64.TRYWAIT P3, [R14+URZ+0x11800], R13 ;  /* 0x0118000d0e0075a7 */ /* 0x0002a6000806017f */
[----:B--2---:R-:W-:Y:S05]  /*bb70*/  @!P3 NANOSLEEP.SYNCS 0x989680 ;  /* 0x009896800000b95d */ /* 0x004fea0003900000 */
[----:B------:R-:W2:Y:S02]  /*bb80*/  @!P3 SYNCS.PHASECHK.TRANS64 P3, [R14+URZ+0x11800], R13 ;  /* 0x0118000d0e00b5a7 */ /* 0x000ea4000806007f */
[----:B--2---:R-:W-:Y:S05]  /*bb90*/  @!P3 BRA `(.L_x_41) ;  /* 0xfffffffc00ecb947 */ /* 0x004fea000383ffff */
[----:B------:R-:W-:Y:S05]  /*bba0*/  BRA `(.L_x_40) ;  /* 0xffffffbc00987947 */ /* 0x000fea000383ffff */
.L_x_57:
[----:B-1----:R-:W-:-:S04]  /*bbb0*/  IMAD.U32 R3, RZ, RZ, UR28 ;  /* 0x0000001cff037e24 */ /* 0x002fc8000f8e00ff */
[----:B------:R1:W2:Y:S03]  /*bbc0*/  SYNCS.PHASECHK.TRANS64.TRYWAIT P0, [R3+URZ+0x8], R0 ;  /* 0x00000800030075a7 */ /* 0x0002a6000800017f */
[----:B--2---:R-:W-:Y:S05]  /*bbd0*/  @!P0 NANOSLEEP.SYNCS 0x989680 ;  /* 0x009896800000895d */ /* 0x004fea0003900000 */
[----:B------:R-:W2:Y:S02]  /*bbe0*/  @!P0 SYNCS.PHASECHK.TRANS64 P0, [R3+URZ+0x8], R0 ;  /* 0x00000800030085a7 */ /* 0x000ea4000800007f */
[----:B--2---:R-:W-:Y:S05]  /*bbf0*/  @!P0 BRA `(.L_x_57) ;  /* 0xfffffffc00ec8947 */ /* 0x004fea000383ffff */
[----:B------:R-:W-:Y:S05]  /*bc00*/  BRA `(.L_x_113) ;  /* 0xffffffcc00207947 */ /* 0x000fea000383ffff */
.L_x_77:
[----:B--2---:R2:W4:Y:S02]  /*bc10*/  SYNCS.PHASECHK.TRANS64.TRYWAIT P0, [R4+URZ+0x11860], R3 ;  /* 0x01186003040075a7 */ /* 0x004524000800017f */
[----:B----4-:R-:W-:Y:S05]  /*bc20*/  @!P0 NANOSLEEP.SYNCS 0x989680 ;  /* 0x009896800000895d */ /* 0x010fea0003900000 */
[----:B------:R-:W4:Y:S02]  /*bc30*/  @!P0 SYNCS.PHASECHK.TRANS64 P0, [R4+URZ+0x11860], R3 ;  /* 0x01186003040085a7 */ /* 0x000f24000800007f */
[----:B----4-:R-:W-:Y:S05]  /*bc40*/  @!P0 BRA `(.L_x_77) ;  /* 0xfffffffc00f08947 */ /* 0x010fea000383ffff */
[----:B------:R-:W-:Y:S05]  /*bc50*/  BRA `(.L_x_114) ;  /* 0xffffffe400a47947 */ /* 0x000fea000383ffff */
.L_x_82:
[----:B-1----:R1:W2:Y:S02]  /*bc60*/  SYNCS.PHASECHK.TRANS64.TRYWAIT P0, [R2+URZ+0x11828], R5 ;  /* 0x01182805020075a7 */ /* 0x0022a4000800017f */
[----:B--2---:R-:W-:Y:S05]  /*bc70*/  @!P0 NANOSLEEP.SYNCS 0x989680 ;  /* 0x009896800000895d */ /* 0x004fea0003900000 */
[----:B------:R-:W2:Y:S02]  /*bc80*/  @!P0 SYNCS.PHASECHK.TRANS64 P0, [R2+URZ+0x11828], R5 ;  /* 0x01182805020085a7 */ /* 0x000ea4000800007f */
[----:B--2---:R-:W-:Y:S05]  /*bc90*/  @!P0 BRA `(.L_x_82) ;  /* 0xfffffffc00f08947 */ /* 0x004fea000383ffff */
[----:B------:R-:W-:Y:S05]  /*bca0*/  BRA `(.L_x_115) ;  /* 0xffffffe800907947 */ /* 0x000fea000383ffff */
.L_x_87:
[----:B-1----:R1:W2:Y:S02]  /*bcb0*/  SYNCS.PHASECHK.TRANS64.TRYWAIT P0, [R5+URZ+0x11860], R6 ;  /* 0x01186006050075a7 */ /* 0x0022a4000800017f */
[----:B--2---:R-:W-:Y:S05]  /*bcc0*/  @!P0 NANOSLEEP.SYNCS 0x989680 ;  /* 0x009896800000895d */ /* 0x004fea0003900000 */
[----:B------:R-:W2:Y:S02]  /*bcd0*/  @!P0 SYNCS.PHASECHK.TRANS64 P0, [R5+URZ+0x11860], R6 ;  /* 0x01186006050085a7 */ /* 0x000ea4000800007f */
[----:B--2---:R-:W-:Y:S05]  /*bce0*/  @!P0 BRA `(.L_x_87) ;  /* 0xfffffffc00f08947 */ /* 0x004fea000383ffff */
[----:B------:R-:W-:Y:S05]  /*bcf0*/  BRA `(.L_x_116) ;  /* 0xffffffec007c7947 */ /* 0x000fea000383ffff */
.L_x_92:
[----:B-1----:R1:W2:Y:S02]  /*bd00*/  SYNCS.PHASECHK.TRANS64.TRYWAIT P0, [R4+URZ+0x11828], R7 ;  /* 0x01182807040075a7 */ /* 0x0022a4000800017f */
[----:B--2---:R-:W-:Y:S05]  /*bd10*/  @!P0 NANOSLEEP.SYNCS 0x989680 ;  /* 0x009896800000895d */ /* 0x004fea0003900000 */
[----:B------:R-:W2:Y:S02]  /*bd20*/  @!P0 SYNCS.PHASECHK.TRANS64 P0, [R4+URZ+0x11828], R7 ;  /* 0x01182807040085a7 */ /* 0x000ea4000800007f */
[----:B--2---:R-:W-:Y:S05]  /*bd30*/  @!P0 BRA `(.L_x_92) ;  /* 0xfffffffc00f08947 */ /* 0x004fea000383ffff */
[----:B------:R-:W-:Y:S05]  /*bd40*/  BRA `(.L_x_117) ;  /* 0xfffffff000747947 */ /* 0x000fea000383ffff */
.L_x_98:
[----:B-1----:R1:W2:Y:S02]  /*bd50*/  SYNCS.PHASECHK.TRANS64.TRYWAIT P4, [R6+URZ+0x11828], R5 ;  /* 0x01182805060075a7 */ /* 0x0022a4000808017f */
[----:B--2---:R-:W-:Y:S05]  /*bd60*/  @!P4 NANOSLEEP.SYNCS 0x989680 ;  /* 0x009896800000c95d */ /* 0x004fea0003900000 */
[----:B------:R-:W2:Y:S02]  /*bd70*/  @!P4 SYNCS.PHASECHK.TRANS64 P4, [R6+URZ+0x11828], R5 ;  /* 0x011828050600c5a7 */ /* 0x000ea4000808007f */
[----:B--2---:R-:W-:Y:S05]  /*bd80*/  @!P4 BRA `(.L_x_98) ;  /* 0xfffffffc00f0c947 */ /* 0x004fea000383ffff */
[----:B------:R-:W-:Y:S05]  /*bd90*/  BRA `(.L_x_118) ;  /* 0xfffffff4002c7947 */ /* 0x000fea000383ffff */
.L_x_103:
[----:B-1----:R1:W2:Y:S02]  /*bda0*/  SYNCS.PHASECHK.TRANS64.TRYWAIT P4, [R6+URZ+0x11828], R7 ;  /* 0x01182807060075a7 */ /* 0x0022a4000808017f */
[----:B--2---:R-:W-:Y:S05]  /*bdb0*/  @!P4 NANOSLEEP.SYNCS 0x989680 ;  /* 0x009896800000c95d */ /* 0x004fea0003900000 */
[----:B------:R-:W2:Y:S02]  /*bdc0*/  @!P4 SYNCS.PHASECHK.TRANS64 P4, [R6+URZ+0x11828], R7 ;  /* 0x011828070600c5a7 */ /* 0x000ea4000808007f */
[----:B--2---:R-:W-:Y:S05]  /*bdd0*/  @!P4 BRA `(.L_x_103) ;  /* 0xfffffffc00f0c947 */ /* 0x004fea000383ffff */
[----:B------:R-:W-:Y:S05]  /*bde0*/  BRA `(.L_x_119) ;  /* 0xfffffff800247947 */ /* 0x000fea000383ffff */
        .weak           $__internal_0_$__cuda_sm20_rcp_rn_f32_slowpath
        .type           $__internal_0_$__cuda_sm20_rcp_rn_f32_slowpath,@function
        .size           $__internal_0_$__cuda_sm20_rcp_rn_f32_slowpath,(.L_x_125 - $__internal_0_$__cuda_sm20_rcp_rn_f32_slowpath)
$__internal_0_$__cuda_sm20_rcp_rn_f32_slowpath:
[----:B------:R-:W-:Y:S01]  /*bdf0*/  SHF.L.U32 R0, R2, 0x1, RZ ;  /* 0x0000000102007819 */ /* 0x000fe200000006ff */
[----:B------:R-:W-:Y:S03]  /*be00*/  BSSY B2, `(.L_x_120) ;  /* 0x0000030000027945 */ /* 0x000fe60003800000 */
[----:B------:R-:W-:-:S04]  /*be10*/  SHF.R.U32.HI R16, RZ, 0x18, R0 ;  /* 0x00000018ff107819 */ /* 0x000fc80000011600 */
[----:B------:R-:W-:-:S13]  /*be20*/  ISETP.NE.U32.AND P0, PT, R16, RZ, PT ;  /* 0x000000ff1000720c */ /* 0x000fda0003f05070 */
[----:B------:R-:W-:Y:S05]  /*be30*/  @P0 BRA `(.L_x_121) ;  /* 0x0000000000280947 */ /* 0x000fea0003800000 */
[----:B------:R-:W-:-:S05]  /*be40*/  IMAD.SHL.U32 R0, R2, 0x2, RZ ;  /* 0x0000000202007824 */ /* 0x000fca00078e00ff */
[----:B------:R-:W-:-:S13]  /*be50*/  ISETP.NE.AND P0, PT, R0, RZ, PT ;  /* 0x000000ff0000720c */ /* 0x000fda0003f05270 */
[----:B------:R-:W-:Y:S01]  /*be60*/  @P0 FFMA R6, R2, 1.84467440737095516160e+19, RZ ;  /* 0x5f80000002060823 */ /* 0x000fe200000000ff */
[----:B------:R-:W-:Y:S08]  /*be70*/  @!P0 MUFU.RCP R5, R2 ;  /* 0x0000000200058308 */ /* 0x000ff00000001000 */
[----:B------:R-:W1:Y:S02]  /*be80*/  @P0 MUFU.RCP R7, R6 ;  /* 0x0000000600070308 */ /* 0x000e640000001000 */
[----:B-1----:R-:W-:-:S04]  /*be90*/  @P0 FFMA R0, R6, R7, -1 ;  /* 0xbf80000006000423 */ /* 0x002fc80000000007 */
[----:B------:R-:W-:-:S04]  /*bea0*/  @P0 FADD.FTZ R0, -R0, -RZ ;  /* 0x800000ff00000221 */ /* 0x000fc80000010100 */
[----:B------:R-:W-:-:S04]  /*beb0*/  @P0 FFMA R0, R7, R0, R7 ;  /* 0x0000000007000223 */ /* 0x000fc80000000007 */
[----:B------:R-:W-:Y:S01]  /*bec0*/  @P0 FFMA R5, R0, 1.84467440737095516160e+19, RZ ;  /* 0x5f80000000050823 */ /* 0x000fe200000000ff */
[----:B------:R-:W-:Y:S06]  /*bed0*/  BRA `(.L_x_122) ;  /* 0x0000000000887947 */ /* 0x000fec0003800000 */
.L_x_121:
[----:B------:R-:W-:-:S05]  /*bee0*/  VIADD R17, R16, 0xffffff03 ;  /* 0xffffff0310117836 */ /* 0x000fca0000000000 */
[----:B------:R-:W-:-:S13]  /*bef0*/  ISETP.GT.U32.AND P0, PT, R17, 0x1, PT ;  /* 0x000000011100780c */ /* 0x000fda0003f04070 */
[----:B------:R-:W-:Y:S05]  /*bf00*/  @P0 BRA `(.L_x_123) ;  /* 0x0000000000780947 */ /* 0x000fea0003800000 */
[----:B------:R-:W-:Y:S02]  /*bf10*/  LOP3.LUT R0, R2, 0x7fffff, RZ, 0xc0, !PT ;  /* 0x007fffff02007812 */ /* 0x000fe400078ec0ff */
[----:B------:R-:W-:Y:S02]  /*bf20*/  MOV R12, 0x3 ;  /* 0x00000003000c7802 */ /* 0x000fe40000000f00 */
[----:B------:R-:W-:Y:S02]  /*bf30*/  LOP3.LUT R0, R0, 0x3f800000, RZ, 0xfc, !PT ;  /* 0x3f80000000007812 */ /* 0x000fe400078efcff */
[----:B------:R-:W-:Y:S02]  /*bf40*/  SHF.L.U32 R12, R12, R17, RZ ;  /* 0x000000110c0c7219 */ /* 0x000fe400000006ff */
[----:B------:R-:W1:Y:S02]  /*bf50*/  MUFU.RCP R5, R0 ;  /* 0x0000000000057308 */ /* 0x000e640000001000 */
[----:B-1----:R-:W-:-:S04]  /*bf60*/  FFMA R6, R0, R5, -1 ;  /* 0xbf80000000067423 */ /* 0x002fc80000000005 */
[----:B------:R-:W-:-:S04]  /*bf70*/  FADD.FTZ R6, -R6, -RZ ;  /* 0x800000ff06067221 */ /* 0x000fc80000010100 */
[CCC-:B------:R-:W-:Y:S01]  /*bf80*/  FFMA.RM R7, R5.reuse, R6.reuse, R5.reuse ;  /* 0x0000000605077223 */ /* 0x1c0fe20000004005 */
[----:B------:R-:W-:-:S04]  /*bf90*/  FFMA.RP R6, R5, R6, R5 ;  /* 0x0000000605067223 */ /* 0x000fc80000008005 */
[C---:B------:R-:W-:Y:S02]  /*bfa0*/  LOP3.LUT R5, R7.reuse, 0x7fffff, RZ, 0xc0, !PT ;  /* 0x007fffff07057812 */ /* 0x040fe400078ec0ff */
[----:B------:R-:W-:Y:S02]  /*bfb0*/  FSETP.NEU.FTZ.AND P0, PT, R7, R6, PT ;  /* 0x000000060700720b */ /* 0x000fe40003f1d000 */
[----:B------:R-:W-:Y:S02]  /*bfc0*/  LOP3.LUT R5, R5, 0x800000, RZ, 0xfc, !PT ;  /* 0x0080000005057812 */ /* 0x000fe400078efcff */
[----:B------:R-:W-:Y:S02]  /*bfd0*/  SEL R6, RZ, 0xffffffff, !P0 ;  /* 0xffffffffff067807 */ /* 0x000fe40004000000 */
[----:B------:R-:W-:-:S03]  /*bfe0*/  LOP3.LUT R12, R12, R5, RZ, 0xc0, !PT ;  /* 0x000000050c0c7212 */ /* 0x000fc600078ec0ff */
[----:B------:R-:W-:Y:S01]  /*bff0*/  IMAD.MOV R6, RZ, RZ, -R6 ;  /* 0x000000ffff067224 */ /* 0x000fe200078e0a06 */
[----:B------:R-:W-:-:S04]  /*c000*/  SHF.R.U32.HI R12, RZ, R17, R12 ;  /* 0x00000011ff0c7219 */ /* 0x000fc8000001160c */
[----:B------:R-:W-:Y:S02]  /*c010*/  LOP3.LUT P1, RZ, R6, R17, R5, 0xf8, !PT ;  /* 0x0000001106ff7212 */ /* 0x000fe4000782f805 */
[C---:B------:R-:W-:Y:S02]  /*c020*/  LOP3.LUT P0, RZ, R12.reuse, 0x1, RZ, 0xc0, !PT ;  /* 0x000000010cff7812 */ /* 0x040fe4000780c0ff */
[----:B------:R-:W-:-:S04]  /*c030*/  LOP3.LUT P2, RZ, R12, 0x2, RZ, 0xc0, !PT ;  /* 0x000000020cff7812 */ /* 0x000fc8000784c0ff */
[----:B------:R-:W-:Y:S02]  /*c040*/  PLOP3.LUT P0, PT, P0, P1, P2, 0xe0, 0x0 ;  /* 0x000000000000781c */ /* 0x000fe40000703c20 */
[----:B------:R-:W-:Y:S02]  /*c050*/  LOP3.LUT P1, RZ, R2, 0x7fffff, RZ, 0xc0, !PT ;  /* 0x007fffff02ff7812 */ /* 0x000fe4000782c0ff */
[----:B------:R-:W-:-:S05]  /*c060*/  SEL R0, RZ, 0x1, !P0 ;  /* 0x00000001ff007807 */ /* 0x000fca0004000000 */
[----:B------:R-:W-:-:S05]  /*c070*/  IMAD.MOV R0, RZ, RZ, -R0 ;  /* 0x000000ffff007224 */ /* 0x000fca00078e0a00 */
[----:B------:R-:W-:Y:S02]  /*c080*/  ISETP.GE.AND P0, PT, R0, RZ, PT ;  /* 0x000000ff0000720c */ /* 0x000fe40003f06270 */
[----:B------:R-:W-:-:S04]  /*c090*/  IADD3 R0, R16, -0xfc, RZ ;  /* 0xffffff0410007810 */ /* 0x000fc80007ffe0ff */
[----:B------:R-:W-:-:S07]  /*c0a0*/  SHF.R.U32.HI R5, RZ, R0, R5 ;  /* 0x00000000ff057219 */ /* 0x000fce0000011605 */
[----:B------:R-:W-:-:S04]  /*c0b0*/  @!P0 VIADD R5, R5, 0x1 ;  /* 0x0000000105058836 */ /* 0x000fc80000000000 */
[----:B------:R-:W-:-:S05]  /*c0c0*/  @!P1 IMAD.SHL.U32 R5, R5, 0x2, RZ ;  /* 0x0000000205059824 */ /* 0x000fca00078e00ff */
[----:B------:R-:W-:Y:S01]  /*c0d0*/  LOP3.LUT R5, R5, 0x80000000, R2, 0xf8, !PT ;  /* 0x8000000005057812 */ /* 0x000fe200078ef802 */
[----:B------:R-:W-:Y:S06]  /*c0e0*/  BRA `(.L_x_122) ;  /* 0x0000000000047947 */ /* 0x000fec0003800000 */
.L_x_123:
[----:B------:R1:W2:Y:S02]  /*c0f0*/  MUFU.RCP R5, R2 ;  /* 0x0000000200057308 */ /* 0x0002a40000001000 */
.L_x_122:
[----:B------:R-:W-:Y:S05]  /*c100*/  BSYNC B2 ;  /* 0x0000000000027941 */ /* 0x000fea0003800000 */
.L_x_120:
[----:B------:R-:W-:Y:S01]  /*c110*/  MOV R6, R9 ;  /* 0x0000000900067202 */ /* 0x000fe20000000f00 */
[----:B------:R-:W-:-:S04]  /*c120*/  IMAD.MOV.U32 R7, RZ, RZ, 0x0 ;  /* 0x00000000ff077424 */ /* 0x000fc800078e00ff */
[----:B-12---:R-:W-:Y:S05]  /*c130*/  RET.REL.NODEC R6 `(_ZN7cutlass13device_kernelINS_4fmha6kernel28FmhaKernelTmaWarpSpecializedINS1_10collective30FmhaMainloopTmaWarpSpecializedINS_12float_e4m3_tEffN4cute5tupleIJNS7_1CILi128EEENS9_ILi64EEENS9_ILi160EEEEEENS8_IJiNS9_ILi1EEENS8_IJiiEEEEEESG_NS8_IJSE_iSF_EEENS4_14ResidualFusionEJEEENS4_15FmhaFwdEpilogueIS6_fNS8_IJSB_SC_SB_EEEEENS2_23IndividualTileSchedulerEJEEEEEvNT_6ParamsE) ;  /* 0xffffff3c06b07950 */ /* 0x006fea0003c3ffff */
.L_x_124:
[----:B------:R-:W-:-:S00]  /*c140*/  BRA `(.L_x_124) ;  /* 0xfffffffc00fc7947 */ /* 0x000fc0000383ffff */
[----:B------:R-:W-:-:S00]  /*c150*/  NOP ;  /* 0x0000000000007918 */ /* 0x000fc00000000000 */
        /* <DEDUP_REMOVED lines=10> */
.L_x_125:


//--------------------- .nv.global.init           --------------------------
	.section	.nv.global.init,"aw",@progbits
.nv.global.init:
	.type		$str$24,@object
	.size		$str$24,($str$25 - $str$24)
$str$24:
        /*0000*/ 	.byte	0x28, 0x61, 0x64, 0x64, 0x72, 0x65, 0x73, 0x73, 0x20, 0x26, 0x20, 0x6d, 0x61, 0x73, 0x6b, 0x29
        /*0010*/ 	.byte	0x20, 0x3d, 0x3d, 0x20, 0x30, 0x00
	.type		$str$25,@object
	.size		$str$25,(__unnamed_1 - $str$25)
$str$25:
        /*0016*/ 	.byte	0x2f, 0x74, 0x6d, 0x70, 0x2f, 0x63, 0x75, 0x74, 0x6c, 0x61, 0x73, 0x73, 0x5f, 0x73, 0x77, 0x65
        /*0026*/ 	.byte	0x65, 0x70, 0x5f, 0x73, 0x72, 0x63, 0x2f, 0x69, 0x6e, 0x63, 0x6c, 0x75, 0x64, 0x65, 0x2f, 0x63
        /*0036*/ 	.byte	0x75, 0x74, 0x65, 0x2f, 0x70, 0x6f, 0x69, 0x6e, 0x74, 0x65, 0x72, 0x5f, 0x66, 0x6c, 0x61, 0x67
        /*0046*/ 	.byte	0x67, 0x65, 0x64, 0x2e, 0x68, 0x70, 0x70, 0x00
	.type		__unnamed_1,@object
	.size		__unnamed_1,(__unnamed_2 - __unnamed_1)
__unnamed_1:
        /*004e*/ 	.byte	0x61, 0x75, 0x74, 0x6f, 0x20, 0x63, 0x75, 0x74, 0x65, 0x3a, 0x3a, 0x61, 0x73, 0x5f, 0x70, 0x6f
        /* <DEDUP_REMOVED lines=27> */
        /*020e*/ 	.byte	0x43, 0x3c, 0x32, 0x30, 0x34, 0x38, 0x3e, 0x3e, 0x3e, 0x3e, 0x3e, 0x5d, 0x00
	.type		__unnamed_2,@object
	.size		__unnamed_2,(.L_1 - __unnamed_2)
__unnamed_2:
        /* <DEDUP_REMOVED lines=29> */
.L_1:


//--------------------- .nv.shared._ZN7cutlass13device_kernelINS_4fmha6kernel28FmhaKernelTmaWarpSpecializedINS1_10collective30FmhaMainloopTmaWarpSpecializedINS_12float_e4m3_tEffN4cute5tupleIJNS7_1CILi128EEENS9_ILi64EEENS9_ILi160EEEEEENS8_IJiNS9_ILi1EEENS8_IJiiEEEEEESG_NS8_IJSE_iSF_EEENS4_14ResidualFusionEJEEENS4_15FmhaFwdEpilogueIS6_fNS8_IJSB_SC_SB_EEEEENS2_23IndividualTileSchedulerEJEEEEEvNT_6ParamsE --------------------------
	.section	.nv.shared._ZN7cutlass13device_kernelINS_4fmha6kernel28FmhaKernelTmaWarpSpecializedINS1_10collective30FmhaMainloopTmaWarpSpecializedINS_12float_e4m3_tEffN4cute5tupleIJNS7_1CILi128EEENS9_ILi64EEENS9_ILi160EEEEEENS8_IJiNS9_ILi1EEENS8_IJiiEEEEEESG_NS8_IJSE_iSF_EEENS4_14ResidualFusionEJEEENS4_15FmhaFwdEpilogueIS6_fNS8_IJSB_SC_SB_EEEEENS2_23IndividualTileSchedulerEJEEEEEvNT_6ParamsE,"aw",@nobits
	.sectionflags	@""
	.align	16
	.zero		1024


//--------------------- .nv.shared.reserved.0     --------------------------
	.section	.nv.shared.reserved.0,"aw",@nobits
	.weak		__nv_reservedSMEM_offset_0_alias
	.size		__nv_reservedSMEM_offset_0_alias, 0, 0
	.other		__nv_reservedSMEM_offset_0_alias,@"STO_CUDA_RESERVED_SHARED STV_DEFAULT"
__nv_reservedSMEM_offset_0_alias:
	.zero		0


//--------------------- .nv.global                --------------------------
	.section	.nv.global,"aw",@nobits
.nv.global:
	.type		_ZN39_INTERNAL_6efee098_4_k_cu_58c15bc4_30344cute1_E,@object
	.size		_ZN39_INTERNAL_6efee098_4_k_cu_58c15bc4_30344cute1_E,(_ZN39_INTERNAL_6efee098_4_k_cu_58c15bc4_30344cuda3std3__45__cpo6cbeginE - _ZN39_INTERNAL_6efee098_4_k_cu_58c15bc4_30344cute1_E)
_ZN39_INTERNAL_6efee098_4_k_cu_58c15bc4_30344cute1_E:
	.zero		1
	.type		_ZN39_INTERNAL_6efee098_4_k_cu_58c15bc4_30344cuda3std3__45__cpo6cbeginE,@object
	.size		_ZN39_INTERNAL_6efee098_4_k_cu_58c15bc4_30344cuda3std3__45__cpo6cbeginE,(_ZN39_INTERNAL_6efee098_4_k_cu_58c15bc4_30344cuda3std3__48in_placeE - _ZN39_INTERNAL_6efee098_4_k_cu_58c15bc4_30344cuda3std3__45__cpo6cbeginE)
_ZN39_INTERNAL_6efee098_4_k_cu_58c15bc4_30344cuda3std3__45__cpo6cbeginE:
	.zero		1
	.type		_ZN39_INTERNAL_6efee098_4_k_cu_58c15bc4_30344cuda3std3__48in_placeE,@object
	.size		_ZN39_INTERNAL_6efee098_4_k_cu_58c15bc4_30344cuda3std3__48in_placeE,(_ZN39_INTERNAL_6efee098_4_k_cu_58c15bc4_30344cuda3std6ranges3__45__cpo9iter_moveE - _ZN39_INTERNAL_6efee098_4_k_cu_58c15bc4_30344cuda3std3__48in_placeE)
_ZN39_INTERNAL_6efee098_4_k_cu_58c15bc4_30344cuda3std3__48in_placeE:
	.zero		1
	.type		_ZN39_INTERNAL_6efee098_4_k_cu_58c15bc4_30344cuda3std6ranges3__45__cpo9iter_moveE,@object
	.size		_ZN39_INTERNAL_6efee098_4_k_cu_58c15bc4_30344cuda3std6ranges3__45__cpo9iter_moveE,(_ZN39_INTERNAL_6efee098_4_k_cu_58c15bc4_30344cuda3std3__45__cpo5beginE - _ZN39_INTERNAL_6efee098_4_k_cu_58c15bc4_30344cuda3std6ranges3__45__cpo9iter_moveE)
_ZN39_INTERNAL_6efee098_4_k_cu_58c15bc4_30344cuda3std6ranges3__45__cpo9iter_moveE:
	.zero		1
	.type		_ZN39_INTERNAL_6efee098_4_k_cu_58c15bc4_30344cuda3std3__45__cpo5beginE,@object
	.size		_ZN39_INTERNAL_6efee098_4_k_cu_58c15bc4_30344cuda3std3__45__cpo5beginE,(_ZN39_INTERNAL_6efee098_4_k_cu_58c15bc4_30344cuda3std3__441_GLOBAL__N__6efee098_4_k_cu_58c15bc4_30346ignoreE - _ZN39_INTERNAL_6efee098_4_k_cu_58c15bc4_30344cuda3std3__45__cpo5beginE)
_ZN39_INTERNAL_6efee098_4_k_cu_58c15bc4_30344cuda3std3__45__cpo5beginE:
	.zero		1
	.type		_ZN39_INTERNAL_6efee098_4_k_cu_58c15bc4_30344cuda3std3__441_GLOBAL__N__6efee098_4_k_cu_58c15bc4_30346ignoreE,@object
	.size		_ZN39_INTERNAL_6efee098_4_k_cu_58c15bc4_30344cuda3std3__441_GLOBAL__N__6efee098_4_k_cu_58c15bc4_30346ignoreE,(_ZN39_INTERNAL_6efee098_4_k_cu_58c15bc4_30344cute7productE - _ZN39_INTERNAL_6efee098_4_k_cu_58c15bc4_30344cuda3std3__441_GLOBAL__N__6efee098_4_k_cu_58c15bc4_30346ignoreE)
_ZN39_INTERNAL_6efee098_4_k_cu_58c15bc4_30344cuda3std3__441_GLOBAL__N__6efee098_4_k_cu_58c15bc4_30346ignoreE:
	.zero		1
	.type		_ZN39_INTERNAL_6efee098_4_k_cu_58c15bc4_30344cute7productE,@object
	.size		_ZN39_INTERNAL_6efee098_4_k_cu_58c15bc4_30344cute7productE,(_ZN39_INTERNAL_6efee098_4_k_cu_58c15bc4_30344cuda3std3__45__cpo3endE - _ZN39_INTERNAL_6efee098_4_k_cu_58c15bc4_30344cute7productE)
_ZN39_INTERNAL_6efee098_4_k_cu_58c15bc4_30344cute7productE:
	.zero		1
	.type		_ZN39_INTERNAL_6efee098_4_k_cu_58c15bc4_30344cuda3std3__45__cpo3endE,@object
	.size		_ZN39_INTERNAL_6efee098_4_k_cu_58c15bc4_30344cuda3std3__45__cpo3endE,(_ZN39_INTERNAL_6efee098_4_k_cu_58c15bc4_30344cuda3std3__419piecewise_constructE - _ZN39_INTERNAL_6efee098_4_k_cu_58c15bc4_30344cuda3std3__45__cpo3endE)
_ZN39_INTERNAL_6efee098_4_k_cu_58c15bc4_30344cuda3std3__45__cpo3endE:
	.zero		1
	.type		_ZN39_INTERNAL_6efee098_4_k_cu_58c15bc4_30344cuda3std3__419piecewise_constructE,@object
	.size		_ZN39_INTERNAL_6efee098_4_k_cu_58c15bc4_30344cuda3std3__419piecewise_constructE,(_ZN39_INTERNAL_6efee098_4_k_cu_58c15bc4_30344cuda3std3__45__cpo4cendE - _ZN39_INTERNAL_6efee098_4_k_cu_58c15bc4_30344cuda3std3__419piecewise_constructE)
_ZN39_INTERNAL_6efee098_4_k_cu_58c15bc4_30344cuda3std3__419piecewise_constructE:
	.zero		1
	.type		_ZN39_INTERNAL_6efee098_4_k_cu_58c15bc4_30344cuda3std3__45__cpo4cendE,@object
	.size		_ZN39_INTERNAL_6efee098_4_k_cu_58c15bc4_30344cuda3std3__45__cpo4cendE,(_ZN39_INTERNAL_6efee098_4_k_cu_58c15bc4_30344cuda3std6ranges3__45__cpo4swapE - _ZN39_INTERNAL_6efee098_4_k_cu_58c15bc4_30344cuda3std3__45__cpo4cendE)
_ZN39_INTERNAL_6efee098_4_k_cu_58c15bc4_30344cuda3std3__45__cpo4cendE:
	.zero		1
	.type		_ZN39_INTERNAL_6efee098_4_k_cu_58c15bc4_30344cuda3std6ranges3__45__cpo4swapE,@object
	.size		_ZN39_INTERNAL_6efee098_4_k_cu_58c15bc4_30344cuda3std6ranges3__45__cpo4swapE,(.L_9 - _ZN39_INTERNAL_6efee098_4_k_cu_58c15bc4_30344cuda3std6ranges3__45__cpo4swapE)
_ZN39_INTERNAL_6efee098_4_k_cu_58c15bc4_30344cuda3std6ranges3__45__cpo4swapE:
	.zero		1
.L_9:


//--------------------- .nv.constant0._ZN7cutlass13device_kernelINS_4fmha6kernel28FmhaKernelTmaWarpSpecializedINS1_10collective30FmhaMainloopTmaWarpSpecializedINS_12float_e4m3_tEffN4cute5tupleIJNS7_1CILi128EEENS9_ILi64EEENS9_ILi160EEEEEENS8_IJiNS9_ILi1EEENS8_IJiiEEEEEESG_NS8_IJSE_iSF_EEENS4_14ResidualFusionEJEEENS4_15FmhaFwdEpilogueIS6_fNS8_IJSB_SC_SB_EEEEENS2_23IndividualTileSchedulerEJEEEEEvNT_6ParamsE --------------------------
	.section	.nv.constant0._ZN7cutlass13device_kernelINS_4fmha6kernel28FmhaKernelTmaWarpSpecializedINS1_10collective30FmhaMainloopTmaWarpSpecializedINS_12float_e4m3_tEffN4cute5tupleIJNS7_1CILi128EEENS9_ILi64EEENS9_ILi160EEEEEENS8_IJiNS9_ILi1EEENS8_IJiiEEEEEESG_NS8_IJSE_iSF_EEENS4_14ResidualFusionEJEEENS4_15FmhaFwdEpilogueIS6_fNS8_IJSB_SC_SB_EEEEENS2_23IndividualTileSchedulerEJEEEEEvNT_6ParamsE,"a",@progbits
	.sectionflags	@""
	.align	4
.nv.constant0._ZN7cutlass13device_kernelINS_4fmha6kernel28FmhaKernelTmaWarpSpecializedINS1_10collective30FmhaMainloopTmaWarpSpecializedINS_12float_e4m3_tEffN4cute5tupleIJNS7_1CILi128EEENS9_ILi64EEENS9_ILi160EEEEEENS8_IJiNS9_ILi1EEENS8_IJiiEEEEEESG_NS8_IJSE_iSF_EEENS4_14ResidualFusionEJEEENS4_15FmhaFwdEpilogueIS6_fNS8_IJSB_SC_SB_EEEEENS2_23IndividualTileSchedulerEJEEEEEvNT_6ParamsE:
	.zero		2688


//--------------------- SYMBOLS --------------------------

	.type		.nv.reservedSmem.offset0,@object
	.size		.nv.reservedSmem.offset0,0x4
	.type		__assertfail,@function
